	.target	sm_100a

	.elftype	@"ET_EXEC"


//--------------------- .note.nv.tkinfo           --------------------------
	.section	.note.nv.tkinfo,"",@"SHT_NOTE"
	.sectionflags	@"SHF_NOTE_NV_TKINFO"
	.tkinfo
        /*0018*/ 	.word	0x00000081
        /*0030*/ 	.string	""
        /*0030*/ 	.string	"ptxas-blackwell"
        /*0030*/ 	.string	"Cuda compilation tools, release 12.9, V12.9.86"
        /*0030*/ 	.string	"Build cuda_12.9.r12.9/compiler.36037853_0"
        /*0030*/ 	.string	"-v  -suppress-debug-info  -lineinfo  -arch sm_100a "



//--------------------- .note.nv.cuver            --------------------------
	.section	.note.nv.cuver,"",@"SHT_NOTE"
	.sectionflags	@"SHF_NOTE_NV_CUVER"
        /*0018*/ 	.short	0x0001
        /*001a*/ 	.short	0x0064
        /*001c*/ 	.short	0x0001
        /*001e*/ 	.short	0x0000
        /*0020*/ 	.short	0x0001
        /*0022*/ 	.short	0x0000


//--------------------- .nv.info                  --------------------------
	.section	.nv.info,"",@"SHT_CUDA_INFO"
	.align	4


	//----- nvinfo : EIATTR_REGCOUNT
	.align		4
        /*0000*/ 	.byte	0x04, 0x2f
        /*0002*/ 	.short	(.L_4 - .L_3)
	.align		4
.L_3:
        /*0004*/ 	.word	index@(gluon_tcgen05)
        /*0008*/ 	.word	0x00000087


	//----- nvinfo : EIATTR_FRAME_SIZE
	.align		4
.L_4:
        /*000c*/ 	.byte	0x04, 0x11
        /*000e*/ 	.short	(.L_6 - .L_5)
	.align		4
.L_5:
        /*0010*/ 	.word	index@($__internal_2_$__cuda_sm10x_tcgen05_guardrail_trap_unallocated_columns_being_dealloced)
        /*0014*/ 	.word	0x00000000


	//----- nvinfo : EIATTR_FRAME_SIZE
	.align		4
.L_6:
        /*0018*/ 	.byte	0x04, 0x11
        /*001a*/ 	.short	(.L_8 - .L_7)
	.align		4
.L_7:
        /*001c*/ 	.word	index@($__internal_1_$__cuda_sm10x_tcgen05_guardrail_trap_phase_invalid_during_alloc)
        /*0020*/ 	.word	0x00000000


	//----- nvinfo : EIATTR_FRAME_SIZE
	.align		4
.L_8:
        /*0024*/ 	.byte	0x04, 0x11
        /*0026*/ 	.short	(.L_10 - .L_9)
	.align		4
.L_9:
        /*0028*/ 	.word	index@($__internal_0_$__cuda_sm10x_tcgen05_guardrail_trap_col_being_dealloced_not_returned_by_alloc)
        /*002c*/ 	.word	0x00000000


	//----- nvinfo : EIATTR_FRAME_SIZE
	.align		4
.L_10:
        /*0030*/ 	.byte	0x04, 0x11
        /*0032*/ 	.short	(.L_12 - .L_11)
	.align		4
.L_11:
        /*0034*/ 	.word	index@(gluon_tcgen05)
        /*0038*/ 	.word	0x00000000


	//----- nvinfo : EIATTR_MIN_STACK_SIZE
	.align		4
.L_12:
        /*003c*/ 	.byte	0x04, 0x12
        /*003e*/ 	.short	(.L_14 - .L_13)
	.align		4
.L_13:
        /*0040*/ 	.word	index@(gluon_tcgen05)
        /*0044*/ 	.word	0x00000000
.L_14:


//--------------------- .nv.info.gluon_tcgen05    --------------------------
	.section	.nv.info.gluon_tcgen05,"",@"SHT_CUDA_INFO"
	.sectionflags	@""
	.align	4


	//----- nvinfo : EIATTR_CUDA_API_VERSION
	.align		4
        /*0000*/ 	.byte	0x04, 0x37
        /*0002*/ 	.short	(.L_16 - .L_15)
.L_15:
        /*0004*/ 	.word	0x00000081


	//----- nvinfo : EIATTR_KPARAM_INFO
	.align		4
.L_16:
        /*0008*/ 	.byte	0x04, 0x17
        /*000a*/ 	.short	(.L_18 - .L_17)
.L_17:
        /*000c*/ 	.word	0x00000000
        /*0010*/ 	.short	0x000a
        /*0012*/ 	.short	0x0048
        /*0014*/ 	.byte	0x00, 0xf4, 0x21, 0x00


	//----- nvinfo : EIATTR_KPARAM_INFO
	.align		4
.L_18:
        /*0018*/ 	.byte	0x04, 0x17
        /*001a*/ 	.short	(.L_20 - .L_19)
.L_19:
        /*001c*/ 	.word	0x00000000
        /*0020*/ 	.short	0x0009
        /*0022*/ 	.short	0x0040
        /*0024*/ 	.byte	0x00, 0xf4, 0x21, 0x00


	//----- nvinfo : EIATTR_KPARAM_INFO
	.align		4
.L_20:
        /*0028*/ 	.byte	0x04, 0x17
        /*002a*/ 	.short	(.L_22 - .L_21)
.L_21:
        /*002c*/ 	.word	0x00000000
        /*0030*/ 	.short	0x0008
        /*0032*/ 	.short	0x0038
        /*0034*/ 	.byte	0x00, 0xf0, 0x21, 0x00


	//----- nvinfo : EIATTR_KPARAM_INFO
	.align		4
.L_22:
        /*0038*/ 	.byte	0x04, 0x17
        /*003a*/ 	.short	(.L_24 - .L_23)
.L_23:
        /*003c*/ 	.word	0x00000000
        /*0040*/ 	.short	0x0007
        /*0042*/ 	.short	0x0030
        /*0044*/ 	.byte	0x00, 0xf0, 0x21, 0x00


	//----- nvinfo : EIATTR_KPARAM_INFO
	.align		4
.L_24:
        /*0048*/ 	.byte	0x04, 0x17
        /*004a*/ 	.short	(.L_26 - .L_25)
.L_25:
        /*004c*/ 	.word	0x00000000
        /*0050*/ 	.short	0x0006
        /*0052*/ 	.short	0x0028
        /*0054*/ 	.byte	0x00, 0xf0, 0x21, 0x00


	//----- nvinfo : EIATTR_KPARAM_INFO
	.align		4
.L_26:
        /*0058*/ 	.byte	0x04, 0x17
        /*005a*/ 	.short	(.L_28 - .L_27)
.L_27:
        /*005c*/ 	.word	0x00000000
        /*0060*/ 	.short	0x0005
        /*0062*/ 	.short	0x0020
        /*0064*/ 	.byte	0x00, 0xf0, 0x11, 0x00


	//----- nvinfo : EIATTR_KPARAM_INFO
	.align		4
.L_28:
        /*0068*/ 	.byte	0x04, 0x17
        /*006a*/ 	.short	(.L_30 - .L_29)
.L_29:
        /*006c*/ 	.word	0x00000000
        /*0070*/ 	.short	0x0004
        /*0072*/ 	.short	0x001c
        /*0074*/ 	.byte	0x00, 0xf0, 0x11, 0x00


	//----- nvinfo : EIATTR_KPARAM_INFO
	.align		4
.L_30:
        /*0078*/ 	.byte	0x04, 0x17
        /*007a*/ 	.short	(.L_32 - .L_31)
.L_31:
        /*007c*/ 	.word	0x00000000
        /*0080*/ 	.short	0x0003
        /*0082*/ 	.short	0x0018
        /*0084*/ 	.byte	0x00, 0xf0, 0x11, 0x00


	//----- nvinfo : EIATTR_KPARAM_INFO
	.align		4
.L_32:
        /*0088*/ 	.byte	0x04, 0x17
        /*008a*/ 	.short	(.L_34 - .L_33)
.L_33:
        /*008c*/ 	.word	0x00000000
        /*0090*/ 	.short	0x0002
        /*0092*/ 	.short	0x0010
        /*0094*/ 	.byte	0x00, 0xf4, 0x21, 0x00


	//----- nvinfo : EIATTR_KPARAM_INFO
	.align		4
.L_34:
        /*0098*/ 	.byte	0x04, 0x17
        /*009a*/ 	.short	(.L_36 - .L_35)
.L_35:
        /*009c*/ 	.word	0x00000000
        /*00a0*/ 	.short	0x0001
        /*00a2*/ 	.short	0x0008
        /*00a4*/ 	.byte	0x00, 0xf4, 0x21, 0x00


	//----- nvinfo : EIATTR_KPARAM_INFO
	.align		4
.L_36:
        /*00a8*/ 	.byte	0x04, 0x17
        /*00aa*/ 	.short	(.L_38 - .L_37)
.L_37:
        /*00ac*/ 	.word	0x00000000
        /*00b0*/ 	.short	0x0000
        /*00b2*/ 	.short	0x0000
        /*00b4*/ 	.byte	0x00, 0xf4, 0x21, 0x00


	//----- nvinfo : EIATTR_AT_ENTRY_FRAGMENTS
	.align		4
.L_38:
        /*00b8*/ 	.byte	0x04, 0x4f
        /*00ba*/ 	.short	(.L_40 - .L_39)


	//   ....[0]....
.L_39:
        /*00bc*/ 	.word	0x00000004


	//----- nvinfo : EIATTR_RESERVED_SMEM_USED
	.align		4
.L_40:
        /*00c0*/ 	.byte	0x01, 0x41
	.zero		2


	//----- nvinfo : EIATTR_SPARSE_MMA_MASK
	.align		4
        /*00c4*/ 	.byte	0x03, 0x50
        /*00c6*/ 	.short	0x0000


	//----- nvinfo : EIATTR_TCGEN05_1CTA_USED
	.align		4
        /*00c8*/ 	.byte	0x01, 0x51
	.zero		2


	//----- nvinfo : EIATTR_MAXREG_COUNT
	.align		4
        /*00cc*/ 	.byte	0x03, 0x1b
        /*00ce*/ 	.short	0x00ff


	//----- nvinfo : EIATTR_NUM_BARRIERS
	.align		4
        /*00d0*/ 	.byte	0x02, 0x4c
        /*00d2*/ 	.byte	0x01
	.zero		1


	//----- nvinfo : EIATTR_INT_WARP_WIDE_INSTR_OFFSETS
	.align		4
        /*00d4*/ 	.byte	0x04, 0x31
        /*00d6*/ 	.short	(.L_42 - .L_41)


	//   ....[0]....
.L_41:
        /*00d8*/ 	.word	0x00001620


	//   ....[1]....
        /*00dc*/ 	.word	0x00001640


	//   ....[2]....
        /*00e0*/ 	.word	0x000016c0


	//   ....[3]....
        /*00e4*/ 	.word	0x00001ab0


	//   ....[4]....
        /*00e8*/ 	.word	0x00001ac0


	//   ....[5]....
        /*00ec*/ 	.word	0x00001b20


	//   ....[6]....
        /*00f0*/ 	.word	0x00001b30


	//   ....[7]....
        /*00f4*/ 	.word	0x00001ce0


	//   ....[8]....
        /*00f8*/ 	.word	0x00001cf0


	//   ....[9]....
        /*00fc*/ 	.word	0x00001e80


	//   ....[10]....
        /*0100*/ 	.word	0x00001eb0


	//   ....[11]....
        /*0104*/ 	.word	0x00001ed0


	//   ....[12]....
        /*0108*/ 	.word	0x00001f10


	//   ....[13]....
        /*010c*/ 	.word	0x000020b0


	//   ....[14]....
        /*0110*/ 	.word	0x000020c0


	//   ....[15]....
        /*0114*/ 	.word	0x00002450


	//   ....[16]....
        /*0118*/ 	.word	0x00002460


	//   ....[17]....
        /*011c*/ 	.word	0x00002b50


	//   ....[18]....
        /*0120*/ 	.word	0x00002ba0


	//----- nvinfo : EIATTR_COOP_GROUP_MASK_REGIDS
	.align		4
.L_42:
        /*0124*/ 	.byte	0x04, 0x29
        /*0126*/ 	.short	(.L_44 - .L_43)


	//   ....[0]....
.L_43:
        /*0128*/ 	.word	0xffffffff


	//   ....[1]....
        /*012c*/ 	.word	0xffffffff


	//   ....[2]....
        /*0130*/ 	.word	0xffffffff


	//   ....[3]....
        /*0134*/ 	.word	0xffffffff


	//   ....[4]....
        /*0138*/ 	.word	0xffffffff


	//   ....[5]....
        /*013c*/ 	.word	0xffffffff


	//   ....[6]....
        /*0140*/ 	.word	0xffffffff


	//   ....[7]....
        /*0144*/ 	.word	0xffffffff


	//   ....[8]....
        /*0148*/ 	.word	0xffffffff


	//   ....[9]....
        /*014c*/ 	.word	0xffffffff


	//----- nvinfo : EIATTR_COOP_GROUP_INSTR_OFFSETS
	.align		4
.L_44:
        /*0150*/ 	.byte	0x04, 0x28
        /*0152*/ 	.short	(.L_46 - .L_45)


	//   ....[0]....
.L_45:
        /*0154*/ 	.word	0x00000050


	//   ....[1]....
        /*0158*/ 	.word	0x00000310


	//   ....[2]....
        /*015c*/ 	.word	0x000004f0


	//   ....[3]....
        /*0160*/ 	.word	0x000009a0


	//   ....[4]....
        /*0164*/ 	.word	0x00000ae0


	//   ....[5]....
        /*0168*/ 	.word	0x00000f50


	//   ....[6]....
        /*016c*/ 	.word	0x00001090


	//   ....[7]....
        /*0170*/ 	.word	0x000014e0


	//   ....[8]....
        /*0174*/ 	.word	0x000029e0


	//   ....[9]....
        /*0178*/ 	.word	0x00002c50


	//----- nvinfo : EIATTR_VRC_CTA_INIT_COUNT
	.align		4
.L_46:
        /*017c*/ 	.byte	0x02, 0x4a
        /*017e*/ 	.byte	0x80
	.zero		1


	//----- nvinfo : EIATTR_MBARRIER_INSTR_OFFSETS
	.align		4
        /*0180*/ 	.byte	0x04, 0x39
        /*0182*/ 	.short	(.L_48 - .L_47)


	//   ....[0]....
.L_47:
        /*0184*/ 	.word	0x000016e0
        /*0188*/ 	.word	0x000000ff
        /*018c*/ 	.word	0x0000c000
        /*0190*/ 	.short	0x0100
        /*0192*/ 	.byte	0x08
	.zero		1


	//   ....[1]....
        /*0194*/ 	.word	0x000016f0
        /*0198*/ 	.word	0x000000ff
        /*019c*/ 	.word	0x0000c020
        /*01a0*/ 	.short	0x0100
        /*01a2*/ 	.byte	0x08
	.zero		1


	//   ....[2]....
        /*01a4*/ 	.word	0x000017a0
        /*01a8*/ 	.word	0x000000ff
        /*01ac*/ 	.word	0x0000c008
        /*01b0*/ 	.short	0x0100
        /*01b2*/ 	.byte	0x08
	.zero		1


	//   ....[3]....
        /*01b4*/ 	.word	0x000017b0
        /*01b8*/ 	.word	0x000000ff
        /*01bc*/ 	.word	0x0000c028
        /*01c0*/ 	.short	0x0100
        /*01c2*/ 	.byte	0x08
	.zero		1


	//   ....[4]....
        /*01c4*/ 	.word	0x00001890
        /*01c8*/ 	.word	0x000000ff
        /*01cc*/ 	.word	0x0000c010
        /*01d0*/ 	.short	0x0100
        /*01d2*/ 	.byte	0x08
	.zero		1


	//   ....[5]....
        /*01d4*/ 	.word	0x000018a0
        /*01d8*/ 	.word	0x000000ff
        /*01dc*/ 	.word	0x0000c030
        /*01e0*/ 	.short	0x0100
        /*01e2*/ 	.byte	0x08
	.zero		1


	//   ....[6]....
        /*01e4*/ 	.word	0x000019b0
        /*01e8*/ 	.word	0x000000ff
        /*01ec*/ 	.word	0x0000c018
        /*01f0*/ 	.short	0x0100
        /*01f2*/ 	.byte	0x08
	.zero		1


	//   ....[7]....
        /*01f4*/ 	.word	0x000019c0
        /*01f8*/ 	.word	0x000000ff
        /*01fc*/ 	.word	0x0000c038
        /*0200*/ 	.short	0x0100
        /*0202*/ 	.byte	0x08
	.zero		1


	//   ....[8]....
        /*0204*/ 	.word	0x00001bc0
        /*0208*/ 	.word	0x000000ff
        /*020c*/ 	.word	0x0000c000
        /*0210*/ 	.short	0x010a
        /*0212*/ 	.byte	0x08
	.zero		1


	//   ....[9]....
        /*0214*/ 	.word	0x00001d40
        /*0218*/ 	.word	0x000000ff
        /*021c*/ 	.word	0x0000c020
        /*0220*/ 	.short	0x010a
        /*0222*/ 	.byte	0x08
	.zero		1


	//   ....[10]....
        /*0224*/ 	.word	0x00001f90
        /*0228*/ 	.word	0x000000ff
        /*022c*/ 	.word	0x0000c000
        /*0230*/ 	.short	0x010a
        /*0232*/ 	.byte	0x10
	.zero		1


	//   ....[11]....
        /*0234*/ 	.word	0x00002100
        /*0238*/ 	.word	0x000000ff
        /*023c*/ 	.word	0x0000c020
        /*0240*/ 	.short	0x010a
        /*0242*/ 	.byte	0x10
	.zero		1


	//   ....[12]....
        /*0244*/ 	.word	0x000021d0
        /*0248*/ 	.word	0x000000ff
        /*024c*/ 	.word	0x0000c000
        /*0250*/ 	.short	0x0108
        /*0252*/ 	.byte	0x08
	.zero		1


	//   ....[13]....
        /*0254*/ 	.word	0x000021e0
        /*0258*/ 	.word	0x000000ff
        /*025c*/ 	.word	0x0000c020
        /*0260*/ 	.short	0x0108
        /*0262*/ 	.byte	0x08
	.zero		1


	//   ....[14]....
        /*0264*/ 	.word	0x00002230
        /*0268*/ 	.word	0x000000ff
        /*026c*/ 	.word	0x0000c008
        /*0270*/ 	.short	0x0108
        /*0272*/ 	.byte	0x08
	.zero		1


	//   ....[15]....
        /*0274*/ 	.word	0x00002240
        /*0278*/ 	.word	0x000000ff
        /*027c*/ 	.word	0x0000c028
        /*0280*/ 	.short	0x0108
        /*0282*/ 	.byte	0x08
	.zero		1


	//   ....[16]....
        /*0284*/ 	.word	0x00002290
        /*0288*/ 	.word	0x000000ff
        /*028c*/ 	.word	0x0000c010
        /*0290*/ 	.short	0x0108
        /*0292*/ 	.byte	0x08
	.zero		1


	//   ....[17]....
        /*0294*/ 	.word	0x000022a0
        /*0298*/ 	.word	0x000000ff
        /*029c*/ 	.word	0x0000c030
        /*02a0*/ 	.short	0x0108
        /*02a2*/ 	.byte	0x08
	.zero		1


	//   ....[18]....
        /*02a4*/ 	.word	0x000022f0
        /*02a8*/ 	.word	0x000000ff
        /*02ac*/ 	.word	0x0000c018
        /*02b0*/ 	.short	0x0108
        /*02b2*/ 	.byte	0x08
	.zero		1


	//   ....[19]....
        /*02b4*/ 	.word	0x00002300
        /*02b8*/ 	.word	0x000000ff
        /*02bc*/ 	.word	0x0000c038
        /*02c0*/ 	.short	0x0108
        /*02c2*/ 	.byte	0x08
	.zero		1


	//   ....[20]....
        /*02c4*/ 	.word	0x00002c70
        /*02c8*/ 	.word	0x000000ff
        /*02cc*/ 	.word	0x0000c000
        /*02d0*/ 	.short	0x010a
        /*02d2*/ 	.byte	0x08
	.zero		1


	//   ....[21]....
        /*02d4*/ 	.word	0x00002ca0
        /*02d8*/ 	.word	0x000000ff
        /*02dc*/ 	.word	0x0000c020
        /*02e0*/ 	.short	0x010a
        /*02e2*/ 	.byte	0x08
	.zero		1


	//   ....[22]....
        /*02e4*/ 	.word	0x00002cd0
        /*02e8*/ 	.word	0x000000ff
        /*02ec*/ 	.word	0x0000c000
        /*02f0*/ 	.short	0x010a
        /*02f2*/ 	.byte	0x10
	.zero		1


	//   ....[23]....
        /*02f4*/ 	.word	0x00002d00
        /*02f8*/ 	.word	0x000000ff
        /*02fc*/ 	.word	0x0000c020
        /*0300*/ 	.short	0x010a
        /*0302*/ 	.byte	0x10
	.zero		1


	//----- nvinfo : EIATTR_NUM_MBARRIERS
	.align		4
.L_48:
        /*0304*/ 	.byte	0x03, 0x38
        /*0306*/ 	.short	0x0008


	//----- nvinfo : EIATTR_EXIT_INSTR_OFFSETS
	.align		4
        /*0308*/ 	.byte	0x04, 0x1c
        /*030a*/ 	.short	(.L_50 - .L_49)


	//   ....[0]....
.L_49:
        /*030c*/ 	.word	0x00002c60


	//----- nvinfo : EIATTR_REQNTID
	.align		4
.L_50:
        /*0310*/ 	.byte	0x04, 0x10
        /*0312*/ 	.short	(.L_52 - .L_51)
.L_51:
        /*0314*/ 	.word	0x00000100
        /*0318*/ 	.word	0x00000001
        /*031c*/ 	.word	0x00000001


	//----- nvinfo : EIATTR_CRS_STACK_SIZE
	.align		4
.L_52:
        /*0320*/ 	.byte	0x04, 0x1e
        /*0322*/ 	.short	(.L_54 - .L_53)
.L_53:
        /*0324*/ 	.word	0x00000000


	//----- nvinfo : EIATTR_CBANK_PARAM_SIZE
	.align		4
.L_54:
        /*0328*/ 	.byte	0x03, 0x19
        /*032a*/ 	.short	0x0050


	//----- nvinfo : EIATTR_PARAM_CBANK
	.align		4
        /*032c*/ 	.byte	0x04, 0x0a
        /*032e*/ 	.short	(.L_56 - .L_55)
	.align		4
.L_55:
        /*0330*/ 	.word	index@(.nv.constant0.gluon_tcgen05)
        /*0334*/ 	.short	0x0380
        /*0336*/ 	.short	0x0050


	//----- nvinfo : EIATTR_SW_WAR
	.align		4
.L_56:
        /*0338*/ 	.byte	0x04, 0x36
        /*033a*/ 	.short	(.L_58 - .L_57)
.L_57:
        /*033c*/ 	.word	0x00000008
.L_58:


//--------------------- .nv.compat                --------------------------
	.section	.nv.compat,"",@"SHT_CUDA_COMPAT_INFO"
	.align	4
        /*0000*/ 	.byte	0x02, 0x02, 0x02, 0x00, 0x02, 0x05, 0x05, 0x00, 0x02, 0x03, 0x03, 0x00, 0x02, 0x06, 0x01, 0x00


//--------------------- .nv.callgraph             --------------------------
	.section	.nv.callgraph,"",@"SHT_CUDA_CALLGRAPH"
	.align	4
	.sectionentsize	8
	.align		4
        /*0000*/ 	.word	0x00000000
	.align		4
        /*0004*/ 	.word	0xffffffff
	.align		4
        /*0008*/ 	.word	0x00000000
	.align		4
        /*000c*/ 	.word	0xfffffffe
	.align		4
        /*0010*/ 	.word	0x00000000
	.align		4
        /*0014*/ 	.word	0xfffffffd
	.align		4
        /*0018*/ 	.word	0x00000000
	.align		4
        /*001c*/ 	.word	0xfffffffc


//--------------------- .text.gluon_tcgen05       --------------------------
	.section	.text.gluon_tcgen05,"ax",@progbits
	.align	128
        .global         gluon_tcgen05
        .type           gluon_tcgen05,@function
        .size           gluon_tcgen05,(.L_x_85 - gluon_tcgen05)
        .other          gluon_tcgen05,@"STO_CUDA_ENTRY STV_DEFAULT"
gluon_tcgen05:
.text.gluon_tcgen05:
[----:B------:R-:W1:Y:S01]  /*0000*/  LDC R1, c[0x0][0x37c] ;  /* 0x0000df00ff017b82 */ /* 0x000e620000000800 */
[----:B------:R-:W2:Y:S02]  /*0010*/  S2R R0, SR_TID.X ;  /* 0x0000000000007919 */ /* 0x000ea40000002100 */
[----:B--2---:R-:W-:-:S13]  /*0020*/  ISETP.GE.U32.AND P2, PT, R0, 0x20, PT ;  /* 0x000000200000780c */ /* 0x004fda0003f46070 */
[----:B------:R-:W-:Y:S05]  /*0030*/  @P2 BRA `(.L_x_0) ;  /* 0x0000000000b82947 */ /* 0x000fea0003800000 */
[----:B------:R-:W2:Y:S01]  /*0040*/  S2UR UR6, SR_CgaCtaId ;  /* 0x00000000000679c3 */ /* 0x000ea20000008800 */
[----:B------:R-:W-:Y:S01]  /*0050*/  NOP ;  /* 0x0000000000007918 */ /* 0x000fe20000000000 */
[----:B------:R-:W-:Y:S02]  /*0060*/  UMOV UR4, 0x40 ;  /* 0x0000004000047882 */ /* 0x000fe40000000000 */
[----:B--2---:R-:W-:-:S09]  /*0070*/  ULEA UR4, UR6, UR4, 0x18 ;  /* 0x0000000406047291 */ /* 0x004fd2000f8ec0ff */
[----:B------:R-:W2:Y:S01]  /*0080*/  LDS.U8 R2, [UR4] ;  /* 0x00000004ff027984 */ /* 0x000ea20008000000 */
[----:B------:R-:W-:Y:S02]  /*0090*/  UMOV UR4, 0x400 ;  /* 0x0000040000047882 */ /* 0x000fe40000000000 */
[----:B------:R-:W-:Y:S01]  /*00a0*/  ULEA UR4, UR6, UR4, 0x18 ;  /* 0x0000000406047291 */ /* 0x000fe2000f8ec0ff */
[----:B--2---:R-:W-:-:S13]  /*00b0*/  ISETP.NE.AND P0, PT, R2, RZ, PT ;  /* 0x000000ff0200720c */ /* 0x004fda0003f05270 */
[----:B------:R-:W-:Y:S05]  /*00c0*/  @P0 BRA `(.L_x_1) ;  /* 0x00000000007c0947 */ /* 0x000fea0003800000 */
[----:B------:R-:W-:-:S13]  /*00d0*/  ELECT P0, URZ, PT ;  /* 0x0000000000ff782f */ /* 0x000fda0003800000 */
[----:B------:R-:W-:Y:S05]  /*00e0*/  @!P0 BRA `(.L_x_2) ;  /* 0x0000000000848947 */ /* 0x000fea0003800000 */
[----:B------:R-:W-:Y:S01]  /*00f0*/  UMOV UR5, 0x8 ;  /* 0x0000000800057882 */ /* 0x000fe20000000000 */
[----:B------:R-:W-:Y:S02]  /*0100*/  IMAD.MOV.U32 R5, RZ, RZ, 0x1 ;  /* 0x00000001ff057424 */ /* 0x000fe400078e00ff */
[----:B------:R-:W-:Y:S02]  /*0110*/  IMAD.MOV.U32 R3, RZ, RZ, 0xff ;  /* 0x000000ffff037424 */ /* 0x000fe400078e00ff */
[----:B------:R-:W-:Y:S04]  /*0120*/  DEPBAR.LE SB2, 0x36 ;  /* 0x0000ad800000791a */ /* 0x000fe80000000000 */
[----:B------:R-:W2:Y:S02]  /*0130*/  UTCATOMSWS.FIND_AND_SET.ALIGN UP0, UR5, UR5 ;  /* 0x00000005000575e3 */ /* 0x000ea40008000800 */
[----:B--2---:R-:W-:-:S04]  /*0140*/  PLOP3.LUT P0, PT, PT, PT, UP0, 0x80, 0x8 ;  /* 0x000000000008781c */ /* 0x004fc80003f0f008 */
[----:B------:R-:W-:-:S04]  /*0150*/  SEL R2, RZ, 0xffffffff, !P0 ;  /* 0xffffffffff027807 */ /* 0x000fc80004000000 */
[----:B------:R-:W-:Y:S01]  /*0160*/  ISETP.NE.AND P0, PT, R2, RZ, PT ;  /* 0x000000ff0200720c */ /* 0x000fe20003f05270 */
[----:B------:R-:W-:-:S12]  /*0170*/  IMAD.U32 R2, RZ, RZ, UR5 ;  /* 0x00000005ff027e24 */ /* 0x000fd8000f8e00ff */
[----:B------:R-:W-:Y:S05]  /*0180*/  @P0 BRA `(.L_x_3) ;  /* 0x0000000000240947 */ /* 0x000fea0003800000 */
.L_x_4:
[----:B------:R-:W-:Y:S05]  /*0190*/  NANOSLEEP 0x64 ;  /* 0x000000640000795d */ /* 0x000fea0003800000 */
[----:B------:R-:W-:-:S05]  /*01a0*/  UMOV UR5, 0x8 ;  /* 0x0000000800057882 */ /* 0x000fca0000000000 */
[----:B------:R-:W-:Y:S04]  /*01b0*/  DEPBAR.LE SB2, 0x36 ;  /* 0x0000ad800000791a */ /* 0x000fe80000000000 */
[----:B------:R-:W2:Y:S02]  /*01c0*/  UTCATOMSWS.FIND_AND_SET.ALIGN UP0, UR5, UR5 ;  /* 0x00000005000575e3 */ /* 0x000ea40008000800 */
[----:B--2---:R-:W-:-:S04]  /*01d0*/  PLOP3.LUT P0, PT, PT, PT, UP0, 0x80, 0x8 ;  /* 0x000000000008781c */ /* 0x004fc80003f0f008 */
[----:B------:R-:W-:-:S04]  /*01e0*/  SEL R2, RZ, 0xffffffff, !P0 ;  /* 0xffffffffff027807 */ /* 0x000fc80004000000 */
[----:B------:R-:W-:Y:S01]  /*01f0*/  ISETP.NE.AND P0, PT, R2, RZ, PT ;  /* 0x000000ff0200720c */ /* 0x000fe20003f05270 */
[----:B------:R-:W-:-:S12]  /*0200*/  IMAD.U32 R2, RZ, RZ, UR5 ;  /* 0x00000005ff027e24 */ /* 0x000fd8000f8e00ff */
[----:B------:R-:W-:Y:S05]  /*0210*/  @!P0 BRA `(.L_x_4) ;  /* 0xfffffffc00dc8947 */ /* 0x000fea000383ffff */
.L_x_3:
[C---:B------:R-:W-:Y:S01]  /*0220*/  VIADD R4, R2.reuse, 0x10 ;  /* 0x0000001002047836 */ /* 0x040fe20000000000 */
[----:B------:R-:W-:Y:S01]  /*0230*/  UMOV UR5, 0x50 ;  /* 0x0000005000057882 */ /* 0x000fe20000000000 */
[----:B------:R-:W-:Y:S01]  /*0240*/  SHF.L.U32 R3, R3, R2, RZ ;  /* 0x0000000203037219 */ /* 0x000fe200000006ff */
[----:B------:R-:W-:Y:S01]  /*0250*/  ULEA UR5, UR6, UR5, 0x18 ;  /* 0x0000000506057291 */ /* 0x000fe2000f8ec0ff */
[----:B------:R-:W-:Y:S01]  /*0260*/  IMAD.SHL.U32 R2, R2, 0x20, RZ ;  /* 0x0000002002027824 */ /* 0x000fe200078e00ff */
[----:B------:R-:W-:-:S04]  /*0270*/  SHF.L.U32 R4, R5, R4, RZ ;  /* 0x0000000405047219 */ /* 0x000fc800000006ff */
[----:B------:R-:W-:-:S05]  /*0280*/  LOP3.LUT R3, R4, R3, RZ, 0xfc, !PT ;  /* 0x0000000304037212 */ /* 0x000fca00078efcff */
[----:B------:R2:W-:Y:S04]  /*0290*/  ATOMS.OR RZ, [UR5], R3 ;  /* 0x00000003ffff798c */ /* 0x0005e8000b000005 */
[----:B------:R2:W-:Y:S01]  /*02a0*/  STS [UR4], R2 ;  /* 0x00000002ff007988 */ /* 0x0005e20008000804 */
[----:B------:R-:W-:Y:S05]  /*02b0*/  BRA `(.L_x_2) ;  /* 0x0000000000107947 */ /* 0x000fea0003800000 */
.L_x_1:
[----:B------:R-:W-:Y:S01]  /*02c0*/  IMAD.MOV.U32 R3, RZ, RZ, -0x1 ;  /* 0xffffffffff037424 */ /* 0x000fe200078e00ff */
[----:B------:R-:W-:-:S04]  /*02d0*/  MOV R2, 0x300 ;  /* 0x0000030000027802 */ /* 0x000fc80000000f00 */
[----:B------:R2:W-:Y:S03]  /*02e0*/  STS [UR4], R3 ;  /* 0x00000003ff007988 */ /* 0x0005e60008000804 */
[----:B-12---:R-:W-:Y:S05]  /*02f0*/  CALL.REL.NOINC `($__internal_1_$__cuda_sm10x_tcgen05_guardrail_trap_phase_invalid_during_alloc) ;  /* 0x0000002800987944 */ /* 0x006fea0003c00000 */
.L_x_2:
[----:B------:R-:W-:Y:S05]  /*0300*/  WARPSYNC.ALL ;  /* 0x0000000000007948 */ /* 0x000fea0003800000 */
[----:B------:R-:W-:Y:S01]  /*0310*/  NOP ;  /* 0x0000000000007918 */ /* 0x000fe20000000000 */
.L_x_0:
[----:B------:R-:W3:Y:S08]  /*0320*/  S2UR UR4, SR_CgaCtaId ;  /* 0x00000000000479c3 */ /* 0x000ef00000008800 */
[----:B------:R-:W-:Y:S01]  /*0330*/  BAR.SYNC.DEFER_BLOCKING 0x0 ;  /* 0x0000000000007b1d */ /* 0x000fe20000010000 */
[----:B------:R-:W-:-:S05]  /*0340*/  LOP3.LUT R132, R0, 0xff, RZ, 0xc0, !PT ;  /* 0x000000ff00847812 */ /* 0x000fca00078ec0ff */
[----:B------:R-:W-:Y:S02]  /*0350*/  UMOV UR8, 0x400 ;  /* 0x0000040000087882 */ /* 0x000fe40000000000 */
[----:B------:R-:W4:Y:S08]  /*0360*/  LDC R10, c[0x0][0x3a0] ;  /* 0x0000e800ff0a7b82 */ /* 0x000f300000000800 */
[----:B------:R-:W5:Y:S01]  /*0370*/  S2UR UR9, SR_CTAID.Y ;  /* 0x00000000000979c3 */ /* 0x000f620000002600 */
[----:B---3--:R-:W-:-:S09]  /*0380*/  ULEA UR8, UR4, UR8, 0x18 ;  /* 0x0000000804087291 */ /* 0x008fd2000f8ec0ff */
[----:B--2---:R-:W2:Y:S01]  /*0390*/  LDS R3, [UR8] ;  /* 0x00000008ff037984 */ /* 0x004ea20008000800 */
[----:B------:R-:W-:Y:S06]  /*03a0*/  BAR.SYNC.DEFER_BLOCKING 0x0 ;  /* 0x0000000000007b1d */ /* 0x000fec0000010000 */
[----:B------:R-:W-:Y:S05]  /*03b0*/  @P2 BRA `(.L_x_5) ;  /* 0x0000000000182947 */ /* 0x000fea0003800000 */
[----:B------:R-:W-:Y:S01]  /*03c0*/  ELECT P0, URZ, PT ;  /* 0x0000000000ff782f */ /* 0x000fe20003800000 */
[----:B------:R-:W-:Y:S01]  /*03d0*/  IMAD.MOV.U32 R2, RZ, RZ, 0x1 ;  /* 0x00000001ff027424 */ /* 0x000fe200078e00ff */
[----:B------:R-:W-:Y:S01]  /*03e0*/  UMOV UR5, 0x40 ;  /* 0x0000004000057882 */ /* 0x000fe20000000000 */
[----:B------:R-:W-:Y:S01]  /*03f0*/  UVIRTCOUNT.DEALLOC.SMPOOL 0x80 ;  /* 0x000000800000784c */ /* 0x000fe20000000000 */
[----:B------:R-:W-:-:S09]  /*0400*/  ULEA UR5, UR4, UR5, 0x18 ;  /* 0x0000000504057291 */ /* 0x000fd2000f8ec0ff */
[----:B------:R3:W-:Y:S03]  /*0410*/  @P0 STS.U8 [UR5], R2 ;  /* 0x00000002ff000988 */ /* 0x0007e60008000005 */
.L_x_5:
[----:B------:R-:W3:Y:S01]  /*0420*/  S2UR UR4, SR_CTAID.Z ;  /* 0x00000000000479c3 */ /* 0x000ee20000002700 */
[----:B------:R-:W5:Y:S01]  /*0430*/  LDCU UR5, c[0x0][0x370] ;  /* 0x00006e00ff0577ac */ /* 0x000f620008000800 */
[----:B------:R-:W-:Y:S01]  /*0440*/  ISETP.GE.U32.AND P0, PT, R132, 0x20, PT ;  /* 0x000000208400780c */ /* 0x000fe20003f06070 */
[----:B----4-:R-:W-:Y:S01]  /*0450*/  VIADD R5, R10, 0xffffffff ;  /* 0xffffffff0a057836 */ /* 0x010fe20000000000 */
[C---:B------:R-:W-:Y:S01]  /*0460*/  ISETP.NE.U32.AND P3, PT, R132.reuse, RZ, PT ;  /* 0x000000ff8400720c */ /* 0x040fe20003f65070 */
[----:B------:R-:W3:Y:S01]  /*0470*/  LDCU UR6, c[0x0][0x374] ;  /* 0x00006e80ff0677ac */ /* 0x000ee20008000800 */
[----:B------:R-:W-:Y:S01]  /*0480*/  LEA R4, R132, UR8, 0x2 ;  /* 0x0000000884047c11 */ /* 0x000fe2000f8e10ff */
[----:B------:R-:W-:Y:S01]  /*0490*/  BSSY.RECONVERGENT B0, `(.L_x_6) ;  /* 0x0000015000007945 */ /* 0x000fe20003800200 */
[----:B------:R-:W5:Y:S01]  /*04a0*/  S2UR UR13, SR_CTAID.X ;  /* 0x00000000000d79c3 */ /* 0x000f620000002500 */
[----:B------:R-:W4:Y:S01]  /*04b0*/  LDCU.64 UR10, c[0x0][0x3c0] ;  /* 0x00007800ff0a77ac */ /* 0x000f220008000a00 */
[----:B--2---:R-:W-:-:S05]  /*04c0*/  R2UR UR24, R3 ;  /* 0x00000000031872ca */ /* 0x004fca00000e0000 */
[----:B------:R2:W-:Y:S01]  /*04d0*/  @!P0 STS [R4], RZ ;  /* 0x000000ff04008388 */ /* 0x0005e20000000800 */
[----:B------:R-:W1:Y:S01]  /*04e0*/  LDC R6, c[0x0][0x398] ;  /* 0x0000e600ff067b82 */ /* 0x000e620000000800 */
[----:B------:R-:W-:Y:S02]  /*04f0*/  NOP ;  /* 0x0000000000007918 */ /* 0x000fe40000000000 */
[----:B------:R2:W-:Y:S01]  /*0500*/  @!P3 STS [UR8+0x20], R5 ;  /* 0x00002005ff00b988 */ /* 0x0005e20008000808 */
[----:B---3-5:R-:W-:-:S04]  /*0510*/  UIMAD UR4, UR4, UR6, UR9 ;  /* 0x00000006040472a4 */ /* 0x028fc8000f8e0209 */
[----:B------:R-:W-:-:S04]  /*0520*/  UIMAD UR4, UR4, UR5, UR13 ;  /* 0x00000005040472a4 */ /* 0x000fc8000f8e020d */
[----:B------:R-:W-:-:S04]  /*0530*/  UIMAD UR4, UR4, 0x180, URZ ;  /* 0x00000180040478a4 */ /* 0x000fc8000f8e02ff */
[----:B----4-:R-:W-:Y:S01]  /*0540*/  UIADD3 UR20, UP0, UPT, UR4, UR10, URZ ;  /* 0x0000000a04147290 */ /* 0x010fe2000ff1e0ff */
[----:B-1----:R-:W-:-:S03]  /*0550*/  VIADD R6, R6, 0xffffffff ;  /* 0xffffffff06067836 */ /* 0x002fc60000000000 */
[----:B------:R-:W-:Y:S01]  /*0560*/  ULEA.HI.X.SX32 UR21, UR4, UR11, 0x1, UP0 ;  /* 0x0000000b04157291 */ /* 0x000fe200080f0eff */
[----:B--2---:R-:W-:Y:S11]  /*0570*/  @P3 BRA `(.L_x_7) ;  /* 0x0000000000183947 */ /* 0x004ff60003800000 */
[----:B------:R-:W1:Y:S01]  /*0580*/  LDS R2, [UR8+0x8] ;  /* 0x00000808ff027984 */ /* 0x000e620008000800 */
[----:B------:R-:W2:Y:S01]  /*0590*/  LDC.64 R8, c[0x0][0x380] ;  /* 0x0000e000ff087b82 */ /* 0x000ea20000000a00 */
[----:B------:R-:W-:Y:S02]  /*05a0*/  IMAD.MOV.U32 R3, RZ, RZ, 0x70 ;  /* 0x00000070ff037424 */ /* 0x000fe400078e00ff */
[----:B--2---:R2:W-:Y:S03]  /*05b0*/  STS.64 [UR8], R8 ;  /* 0x00000008ff007988 */ /* 0x0045e60008000a08 */
[----:B-1----:R-:W-:-:S05]  /*05c0*/  LOP3.LUT R2, R2, 0x10, R3, 0xd8, !PT ;  /* 0x0000001002027812 */ /* 0x002fca00078ed803 */
[----:B------:R2:W-:Y:S02]  /*05d0*/  STS [UR8+0x8], R2 ;  /* 0x00000802ff007988 */ /* 0x0005e40008000808 */
.L_x_7:
[----:B------:R-:W-:Y:S05]  /*05e0*/  BSYNC.RECONVERGENT B0 ;  /* 0x0000000000007941 */ /* 0x000fea0003800200 */
.L_x_6:
[----:B------:R-:W-:Y:S04]  /*05f0*/  BSSY.RECONVERGENT B0, `(.L_x_8) ;  /* 0x000000a000007945 */ /* 0x000fe80003800200 */
[----:B------:R-:W-:Y:S05]  /*0600*/  @P3 BRA `(.L_x_9) ;  /* 0x0000000000203947 */ /* 0x000fea0003800000 */
[----:B--2---:R-:W1:Y:S01]  /*0610*/  LDS R2, [UR8+0x34] ;  /* 0x00003408ff027984 */ /* 0x004e620008000800 */
[----:B------:R-:W-:Y:S02]  /*0620*/  IMAD.MOV.U32 R3, RZ, RZ, 0x1f000000 ;  /* 0x1f000000ff037424 */ /* 0x000fe400078e00ff */
[----:B------:R-:W-:Y:S01]  /*0630*/  @!P3 IMAD.MOV.U32 R7, RZ, RZ, 0x7f ;  /* 0x0000007fff07b424 */ /* 0x000fe200078e00ff */
[----:B------:R-:W2:Y:S02]  /*0640*/  @!P3 LDS R8, [UR8+0x38] ;  /* 0x00003808ff08b984 */ /* 0x000ea40008000800 */
[----:B-1----:R-:W-:Y:S02]  /*0650*/  LOP3.LUT R2, R2, 0xff000000, R3, 0xb8, !PT ;  /* 0xff00000002027812 */ /* 0x002fe400078eb803 */
[----:B--2---:R-:W-:-:S03]  /*0660*/  @!P3 LOP3.LUT R3, R8, 0xff, R7, 0xb8, !PT ;  /* 0x000000ff0803b812 */ /* 0x004fc600078eb807 */
[----:B------:R1:W-:Y:S04]  /*0670*/  STS [UR8+0x34], R2 ;  /* 0x00003402ff007988 */ /* 0x0003e80008000808 */
[----:B------:R1:W-:Y:S02]  /*0680*/  @!P3 STS [UR8+0x38], R3 ;  /* 0x00003803ff00b988 */ /* 0x0003e40008000808 */
.L_x_9:
[----:B------:R-:W-:Y:S05]  /*0690*/  BSYNC.RECONVERGENT B0 ;  /* 0x0000000000007941 */ /* 0x000fea0003800200 */
.L_x_8:
[----:B------:R-:W-:Y:S04]  /*06a0*/  BSSY.RECONVERGENT B0, `(.L_x_10) ;  /* 0x000000a000007945 */ /* 0x000fe80003800200 */
[----:B------:R-:W-:Y:S05]  /*06b0*/  @P3 BRA `(.L_x_11) ;  /* 0x0000000000203947 */ /* 0x000fea0003800000 */
[----:B-12---:R-:W1:Y:S01]  /*06c0*/  LDS R2, [UR8+0x1c] ;  /* 0x00001c08ff027984 */ /* 0x006e620008000800 */
[----:B------:R-:W2:Y:S03]  /*06d0*/  LDC.64 R8, c[0x0][0x3a8] ;  /* 0x0000ea00ff087b82 */ /* 0x000ea60000000a00 */
[----:B------:R3:W-:Y:S01]  /*06e0*/  STS [UR8+0x24], R6 ;  /* 0x00002406ff007988 */ /* 0x0007e20008000808 */
[--C-:B--2---:R-:W-:Y:S02]  /*06f0*/  SHF.R.U32.HI R7, RZ, 0x4, R9.reuse ;  /* 0x00000004ff077819 */ /* 0x104fe40000011609 */
[----:B------:R-:W-:-:S05]  /*0700*/  SHF.R.U64 R3, R8, 0x4, R9 ;  /* 0x0000000408037819 */ /* 0x000fca0000001209 */
[----:B------:R3:W-:Y:S01]  /*0710*/  STS [UR8+0xc], R3 ;  /* 0x00000c03ff007988 */ /* 0x0007e20008000808 */
[----:B-1----:R-:W-:-:S05]  /*0720*/  LOP3.LUT R2, R2, 0xf, R7, 0xb8, !PT ;  /* 0x0000000f02027812 */ /* 0x002fca00078eb807 */
[----:B------:R3:W-:Y:S02]  /*0730*/  STS [UR8+0x1c], R2 ;  /* 0x00001c02ff007988 */ /* 0x0007e40008000808 */
.L_x_11:
[----:B------:R-:W-:Y:S05]  /*0740*/  BSYNC.RECONVERGENT B0 ;  /* 0x0000000000007941 */ /* 0x000fea0003800200 */
.L_x_10:
[----:B------:R-:W-:Y:S04]  /*0750*/  BSSY.RECONVERGENT B1, `(.L_x_12) ;  /* 0x000001d000017945 */ /* 0x000fe80003800200 */
[----:B------:R-:W-:Y:S04]  /*0760*/  BSSY.RELIABLE B0, `(.L_x_13) ;  /* 0x0000018000007945 */ /* 0x000fe80003800100 */
[----:B------:R-:W-:Y:S05]  /*0770*/  @P3 BRA `(.L_x_14) ;  /* 0x00000000001c3947 */ /* 0x000fea0003800000 */
[----:B-123--:R-:W1:Y:S02]  /*0780*/  LDS R2, [UR8+0x34] ;  /* 0x00003408ff027984 */ /* 0x00ee640008000800 */
[----:B-1----:R-:W-:-:S05]  /*0790*/  LOP3.LUT R2, R2, 0x7, RZ, 0xb8, !PT ;  /* 0x0000000702027812 */ /* 0x002fca00078eb8ff */
[----:B------:R1:W-:Y:S01]  /*07a0*/  STS [UR8+0x34], R2 ;  /* 0x00003402ff007988 */ /* 0x0003e20008000808 */
[----:B------:R-:W-:Y:S05]  /*07b0*/  @P3 BRA `(.L_x_15) ;  /* 0x00000000001c3947 */ /* 0x000fea0003800000 */
[----:B-1----:R-:W1:Y:S02]  /*07c0*/  LDS R2, [UR8+0x34] ;  /* 0x00003408ff027984 */ /* 0x002e640008000800 */
[----:B-1----:R-:W-:-:S05]  /*07d0*/  LOP3.LUT R2, R2, 0x38, RZ, 0xb8, !PT ;  /* 0x0000003802027812 */ /* 0x002fca00078eb8ff */
[----:B------:R4:W-:Y:S02]  /*07e0*/  STS [UR8+0x34], R2 ;  /* 0x00003402ff007988 */ /* 0x0009e40008000808 */
.L_x_14:
[----:B------:R-:W-:Y:S05]  /*07f0*/  @P3 BRA `(.L_x_16) ;  /* 0x00000000001c3947 */ /* 0x000fea0003800000 */
[----:B-1234-:R-:W1:Y:S02]  /*0800*/  LDS R2, [UR8+0x8] ;  /* 0x00000808ff027984 */ /* 0x01ee640008000800 */
[----:B-1----:R-:W-:-:S05]  /*0810*/  LOP3.LUT R2, R2, 0x780, RZ, 0xb8, !PT ;  /* 0x0000078002027812 */ /* 0x002fca00078eb8ff */
[----:B------:R2:W-:Y:S02]  /*0820*/  STS [UR8+0x8], R2 ;  /* 0x00000802ff007988 */ /* 0x0005e40008000808 */
.L_x_15:
[----:B------:R-:W-:Y:S05]  /*0830*/  @P3 BRA `(.L_x_17) ;  /* 0x0000000000283947 */ /* 0x000fea0003800000 */
[----:B-12---:R-:W1:Y:S02]  /*0840*/  LDS R2, [UR8+0x8] ;  /* 0x00000808ff027984 */ /* 0x006e640008000800 */
[----:B-1----:R-:W-:-:S05]  /*0850*/  LOP3.LUT R2, R2, 0x1800, RZ, 0xb8, !PT ;  /* 0x0000180002027812 */ /* 0x002fca00078eb8ff */
[----:B------:R5:W-:Y:S02]  /*0860*/  STS [UR8+0x8], R2 ;  /* 0x00000802ff007988 */ /* 0x000be40008000808 */
.L_x_16:
[----:B------:R-:W-:Y:S05]  /*0870*/  @P3 BREAK.RELIABLE B0 ;  /* 0x0000000000003942 */ /* 0x000fea0003800100 */
[----:B------:R-:W-:Y:S05]  /*0880*/  @P3 BRA `(.L_x_18) ;  /* 0x0000000000243947 */ /* 0x000fea0003800000 */
[----:B-1-3--:R-:W1:Y:S01]  /*0890*/  LDS R3, [UR8+0x8] ;  /* 0x00000808ff037984 */ /* 0x00ae620008000800 */
[----:B--2-45:R-:W-:-:S05]  /*08a0*/  IMAD.MOV.U32 R2, RZ, RZ, 0x6000 ;  /* 0x00006000ff027424 */ /* 0x034fca00078e00ff */
[----:B-1----:R-:W-:-:S04]  /*08b0*/  LOP3.LUT R2, R3, 0x2000, R2, 0xd8, !PT ;  /* 0x0000200003027812 */ /* 0x002fc800078ed802 */
[----:B------:R-:W-:-:S05]  /*08c0*/  LOP3.LUT R2, R2, 0x400000, RZ, 0xb8, !PT ;  /* 0x0040000002027812 */ /* 0x000fca00078eb8ff */
[----:B------:R3:W-:Y:S02]  /*08d0*/  STS [UR8+0x8], R2 ;  /* 0x00000802ff007988 */ /* 0x0007e40008000808 */
.L_x_17:
[----:B------:R-:W-:Y:S05]  /*08e0*/  BSYNC.RELIABLE B0 ;  /* 0x0000000000007941 */ /* 0x000fea0003800100 */
.L_x_13:
[----:B-123--:R-:W1:Y:S02]  /*08f0*/  @!P3 LDS R2, [UR8+0x8] ;  /* 0x00000808ff02b984 */ /* 0x00ee640008000800 */
[----:B-1----:R-:W-:-:S05]  /*0900*/  @!P3 LOP3.LUT R2, R2, 0x8000, RZ, 0xb8, !PT ;  /* 0x000080000202b812 */ /* 0x002fca00078eb8ff */
[----:B------:R1:W-:Y:S02]  /*0910*/  @!P3 STS [UR8+0x8], R2 ;  /* 0x00000802ff00b988 */ /* 0x0003e40008000808 */
.L_x_18:
[----:B------:R-:W-:Y:S05]  /*0920*/  BSYNC.RECONVERGENT B1 ;  /* 0x0000000000017941 */ /* 0x000fea0003800200 */
.L_x_12:
[----:B------:R-:W-:Y:S05]  /*0930*/  WARPSYNC.ALL ;  /* 0x0000000000007948 */ /* 0x000fea0003800000 */
[----:B------:R-:W-:Y:S01]  /*0940*/  NOP ;  /* 0x0000000000007918 */ /* 0x000fe20000000000 */
[----:B------:R-:W1:Y:S02]  /*0950*/  LDC R7, c[0x0][0x39c] ;  /* 0x0000e700ff077b82 */ /* 0x000e640000000800 */
[----:B-1----:R-:W-:Y:S01]  /*0960*/  VIADD R7, R7, 0xffffffff ;  /* 0xffffffff07077836 */ /* 0x002fe20000000000 */
[----:B------:R-:W-:Y:S06]  /*0970*/  @P0 BRA `(.L_x_19) ;  /* 0x0000000000300947 */ /* 0x000fec0003800000 */
[----:B--2345:R-:W1:Y:S01]  /*0980*/  S2R R2, SR_LANEID ;  /* 0x0000000000027919 */ /* 0x03ce620000000000 */
[----:B------:R-:W-:Y:S05]  /*0990*/  WARPSYNC.ALL ;  /* 0x0000000000007948 */ /* 0x000fea0003800000 */
[----:B------:R-:W-:Y:S01]  /*09a0*/  NOP ;  /* 0x0000000000007918 */ /* 0x000fe20000000000 */
[----:B-1----:R-:W-:-:S05]  /*09b0*/  IMAD.SHL.U32 R8, R2, 0x4, RZ ;  /* 0x0000000402087824 */ /* 0x002fca00078e00ff */
[----:B------:R-:W1:Y:S01]  /*09c0*/  LDS R9, [R8+UR8] ;  /* 0x0000000808097984 */ /* 0x000e620008000800 */
[----:B------:R-:W-:-:S05]  /*09d0*/  IADD3 R2, P1, PT, R8, UR20, RZ ;  /* 0x0000001408027c10 */ /* 0x000fca000ff3e0ff */
[----:B------:R-:W-:-:S05]  /*09e0*/  IMAD.X R3, RZ, RZ, UR21, P1 ;  /* 0x00000015ff037e24 */ /* 0x000fca00088e06ff */
[----:B-1----:R1:W2:Y:S01]  /*09f0*/  ATOMG.E.EXCH.STRONG.GPU PT, RZ, [R2], R9 ;  /* 0x0000000902ff73a8 */ /* 0x0022a200041ee100 */
[----:B------:R-:W-:-:S04]  /*0a00*/  DEPBAR {5,4,3,2,1,0} ;  /* 0x0000003f0000791a */ /* 0x000fc80000000000 */
[----:B------:R-:W3:Y:S02]  /*0a10*/  CCTL.E.C.LDCU.IV.DEEP [UR20] ;  /* 0x0000000014007540 */ /* 0x000ee40009c08000 */
[----:B---3--:R1:W-:Y:S01]  /*0a20*/  UTMACCTL.IV [UR20] ;  /* 0x00000000140079b9 */ /* 0x0083e20008000000 */
[----:B------:R-:W-:Y:S01]  /*0a30*/  NOP ;  /* 0x0000000000007918 */ /* 0x000fe20000000000 */
.L_x_19:
[----:B------:R-:W-:Y:S05]  /*0a40*/  @P0 BRA `(.L_x_20) ;  /* 0x00000000000c0947 */ /* 0x000fea0003800000 */
[----:B------:R0:W-:Y:S01]  /*0a50*/  UTMACMDFLUSH ;  /* 0x00000000000079b7 */ /* 0x0001e20000000000 */
[----:B------:R-:W-:Y:S05]  /*0a60*/  @P0 BRA `(.L_x_20) ;  /* 0x0000000000040947 */ /* 0x000fea0003800000 */
[----:B------:R-:W-:-:S04]  /*0a70*/  DEPBAR.LE SB0, 0x0 ;  /* 0x000080000000791a */ /* 0x000fc80000000000 */
.L_x_20:
[----:B------:R-:W-:Y:S05]  /*0a80*/  WARPSYNC.ALL ;  /* 0x0000000000007948 */ /* 0x000fea0003800000 */
[----:B------:R-:W-:Y:S01]  /*0a90*/  NOP ;  /* 0x0000000000007918 */ /* 0x000fe20000000000 */
[----:B--2---:R-:W-:Y:S06]  /*0aa0*/  BAR.SYNC.DEFER_BLOCKING 0x0 ;  /* 0x0000000000007b1d */ /* 0x004fec0000010000 */
[----:B------:R-:W-:Y:S02]  /*0ab0*/  BSSY.RECONVERGENT B1, `(.L_x_21) ;  /* 0x000000b000017945 */ /* 0x000fe40003800200 */
[----:B------:R-:W-:Y:S06]  /*0ac0*/  BAR.SYNC.DEFER_BLOCKING 0x0 ;  /* 0x0000000000007b1d */ /* 0x000fec0000010000 */
[----:B------:R2:W-:Y:S01]  /*0ad0*/  @!P0 STS [R4], RZ ;  /* 0x000000ff04008388 */ /* 0x0005e20000000800 */
[----:B------:R-:W-:Y:S01]  /*0ae0*/  NOP ;  /* 0x0000000000007918 */ /* 0x000fe20000000000 */
[----:B------:R-:W-:Y:S05]  /*0af0*/  @P3 BRA `(.L_x_22) ;  /* 0x0000000000183947 */ /* 0x000fea0003800000 */
[----:B-1-345:R-:W1:Y:S01]  /*0b00*/  LDS R2, [UR8+0x8] ;  /* 0x00000808ff027984 */ /* 0x03ae620008000800 */
[----:B------:R-:W3:Y:S01]  /*0b10*/  LDC.64 R8, c[0x0][0x388] ;  /* 0x0000e200ff087b82 */ /* 0x000ee20000000a00 */
[----:B------:R-:W-:Y:S02]  /*0b20*/  IMAD.MOV.U32 R3, RZ, RZ, 0x70 ;  /* 0x00000070ff037424 */ /* 0x000fe400078e00ff */
[----:B---3--:R3:W-:Y:S03]  /*0b30*/  STS.64 [UR8], R8 ;  /* 0x00000008ff007988 */ /* 0x0087e60008000a08 */
[----:B-1----:R-:W-:-:S05]  /*0b40*/  LOP3.LUT R2, R2, 0x10, R3, 0xd8, !PT ;  /* 0x0000001002027812 */ /* 0x002fca00078ed803 */
[----:B------:R3:W-:Y:S02]  /*0b50*/  STS [UR8+0x8], R2 ;  /* 0x00000802ff007988 */ /* 0x0007e40008000808 */
.L_x_22:
[----:B-1----:R-:W-:Y:S05]  /*0b60*/  BSYNC.RECONVERGENT B1 ;  /* 0x0000000000017941 */ /* 0x002fea0003800200 */
.L_x_21:
[----:B------:R-:W-:Y:S04]  /*0b70*/  BSSY.RECONVERGENT B1, `(.L_x_23) ;  /* 0x000000a000017945 */ /* 0x000fe80003800200 */
[----:B------:R-:W-:Y:S05]  /*0b80*/  @P3 BRA `(.L_x_24) ;  /* 0x0000000000203947 */ /* 0x000fea0003800000 */
[----:B---345:R-:W1:Y:S01]  /*0b90*/  LDS R2, [UR8+0x34] ;  /* 0x00003408ff027984 */ /* 0x038e620008000800 */
[----:B------:R-:W-:Y:S02]  /*0ba0*/  IMAD.MOV.U32 R3, RZ, RZ, 0x7f000000 ;  /* 0x7f000000ff037424 */ /* 0x000fe400078e00ff */
[----:B------:R-:W-:Y:S01]  /*0bb0*/  @!P3 IMAD.MOV.U32 R8, RZ, RZ, 0x1f ;  /* 0x0000001fff08b424 */ /* 0x000fe200078e00ff */
[----:B------:R-:W3:Y:S02]  /*0bc0*/  @!P3 LDS R9, [UR8+0x38] ;  /* 0x00003808ff09b984 */ /* 0x000ee40008000800 */
[----:B-1----:R-:W-:Y:S02]  /*0bd0*/  LOP3.LUT R2, R2, 0xff000000, R3, 0xb8, !PT ;  /* 0xff00000002027812 */ /* 0x002fe400078eb803 */
[----:B---3--:R-:W-:-:S03]  /*0be0*/  @!P3 LOP3.LUT R3, R9, 0xff, R8, 0xb8, !PT ;  /* 0x000000ff0903b812 */ /* 0x008fc600078eb808 */
[----:B------:R1:W-:Y:S04]  /*0bf0*/  STS [UR8+0x34], R2 ;  /* 0x00003402ff007988 */ /* 0x0003e80008000808 */
[----:B------:R1:W-:Y:S02]  /*0c00*/  @!P3 STS [UR8+0x38], R3 ;  /* 0x00003803ff00b988 */ /* 0x0003e40008000808 */
.L_x_24:
[----:B------:R-:W-:Y:S05]  /*0c10*/  BSYNC.RECONVERGENT B1 ;  /* 0x0000000000017941 */ /* 0x000fea0003800200 */
.L_x_23:
[----:B------:R-:W-:Y:S04]  /*0c20*/  BSSY.RECONVERGENT B1, `(.L_x_25) ;  /* 0x0000004000017945 */ /* 0x000fe80003800200 */
[----:B------:R-:W-:Y:S05]  /*0c30*/  @P3 BRA `(.L_x_26) ;  /* 0x0000000000083947 */ /* 0x000fea0003800000 */
[----:B------:R1:W-:Y:S04]  /*0c40*/  STS [UR8+0x24], R5 ;  /* 0x00002405ff007988 */ /* 0x0003e80008000808 */
[----:B------:R1:W-:Y:S02]  /*0c50*/  STS [UR8+0x20], R7 ;  /* 0x00002007ff007988 */ /* 0x0003e40008000808 */
.L_x_26:
[----:B------:R-:W-:Y:S05]  /*0c60*/  BSYNC.RECONVERGENT B1 ;  /* 0x0000000000017941 */ /* 0x000fea0003800200 */
.L_x_25:
[----:B------:R-:W-:Y:S04]  /*0c70*/  BSSY.RECONVERGENT B2, `(.L_x_27) ;  /* 0x0000025000027945 */ /* 0x000fe80003800200 */
[----:B------:R-:W-:Y:S04]  /*0c80*/  BSSY.RELIABLE B1, `(.L_x_28) ;  /* 0x0000020000017945 */ /* 0x000fe80003800100 */
[----:B------:R-:W-:Y:S05]  /*0c90*/  @P3 BRA `(.L_x_29) ;  /* 0x00000000002c3947 */ /* 0x000fea0003800000 */
[----:B-1-345:R-:W1:Y:S01]  /*0ca0*/  LDS R2, [UR8+0x1c] ;  /* 0x00001c08ff027984 */ /* 0x03ae620008000800 */
[----:B------:R-:W3:Y:S02]  /*0cb0*/  LDC.64 R8, c[0x0][0x3b0] ;  /* 0x0000ec00ff087b82 */ /* 0x000ee40000000a00 */
[--C-:B---3--:R-:W-:Y:S02]  /*0cc0*/  SHF.R.U32.HI R5, RZ, 0x4, R9.reuse ;  /* 0x00000004ff057819 */ /* 0x108fe40000011609 */
[----:B------:R-:W-:-:S05]  /*0cd0*/  SHF.R.U64 R3, R8, 0x4, R9 ;  /* 0x0000000408037819 */ /* 0x000fca0000001209 */
[----:B------:R3:W-:Y:S01]  /*0ce0*/  STS [UR8+0xc], R3 ;  /* 0x00000c03ff007988 */ /* 0x0007e20008000808 */
[----:B-1----:R-:W-:-:S05]  /*0cf0*/  LOP3.LUT R2, R2, 0xf, R5, 0xb8, !PT ;  /* 0x0000000f02027812 */ /* 0x002fca00078eb805 */
[----:B------:R3:W-:Y:S01]  /*0d00*/  STS [UR8+0x1c], R2 ;  /* 0x00001c02ff007988 */ /* 0x0007e20008000808 */
[----:B------:R-:W-:Y:S05]  /*0d10*/  @P3 BRA `(.L_x_30) ;  /* 0x00000000001c3947 */ /* 0x000fea0003800000 */
[----:B---3--:R-:W1:Y:S02]  /*0d20*/  LDS R2, [UR8+0x34] ;  /* 0x00003408ff027984 */ /* 0x008e640008000800 */
[----:B-1----:R-:W-:-:S05]  /*0d30*/  LOP3.LUT R2, R2, 0x7, RZ, 0xb8, !PT ;  /* 0x0000000702027812 */ /* 0x002fca00078eb8ff */
[----:B------:R1:W-:Y:S02]  /*0d40*/  STS [UR8+0x34], R2 ;  /* 0x00003402ff007988 */ /* 0x0003e40008000808 */
.L_x_29:
[----:B------:R-:W-:Y:S05]  /*0d50*/  @P3 BRA `(.L_x_31) ;  /* 0x00000000001c3947 */ /* 0x000fea0003800000 */
[----:B-1-345:R-:W1:Y:S02]  /*0d60*/  LDS R2, [UR8+0x34] ;  /* 0x00003408ff027984 */ /* 0x03ae640008000800 */
[----:B-1----:R-:W-:-:S05]  /*0d70*/  LOP3.LUT R2, R2, 0x38, RZ, 0xb8, !PT ;  /* 0x0000003802027812 */ /* 0x002fca00078eb8ff */
[----:B------:R1:W-:Y:S02]  /*0d80*/  STS [UR8+0x34], R2 ;  /* 0x00003402ff007988 */ /* 0x0003e40008000808 */
.L_x_30:
[----:B------:R-:W-:Y:S05]  /*0d90*/  @P3 BRA `(.L_x_32) ;  /* 0x00000000001c3947 */ /* 0x000fea0003800000 */
[----:B-1-3--:R-:W1:Y:S02]  /*0da0*/  LDS R2, [UR8+0x8] ;  /* 0x00000808ff027984 */ /* 0x00ae640008000800 */
[----:B-1----:R-:W-:-:S05]  /*0db0*/  LOP3.LUT R2, R2, 0x780, RZ, 0xb8, !PT ;  /* 0x0000078002027812 */ /* 0x002fca00078eb8ff */
[----:B------:R1:W-:Y:S02]  /*0dc0*/  STS [UR8+0x8], R2 ;  /* 0x00000802ff007988 */ /* 0x0003e40008000808 */
.L_x_31:
[----:B------:R-:W-:Y:S05]  /*0dd0*/  @P3 BRA `(.L_x_33) ;  /* 0x0000000000283947 */ /* 0x000fea0003800000 */
[----:B-1-345:R-:W1:Y:S02]  /*0de0*/  LDS R2, [UR8+0x8] ;  /* 0x00000808ff027984 */ /* 0x03ae640008000800 */
[----:B-1----:R-:W-:-:S05]  /*0df0*/  LOP3.LUT R2, R2, 0x1800, RZ, 0xb8, !PT ;  /* 0x0000180002027812 */ /* 0x002fca00078eb8ff */
[----:B------:R4:W-:Y:S02]  /*0e00*/  STS [UR8+0x8], R2 ;  /* 0x00000802ff007988 */ /* 0x0009e40008000808 */
.L_x_32:
[----:B------:R-:W-:Y:S05]  /*0e10*/  @P3 BREAK.RELIABLE B1 ;  /* 0x0000000000013942 */ /* 0x000fea0003800100 */
[----:B------:R-:W-:Y:S05]  /*0e20*/  @P3 BRA `(.L_x_34) ;  /* 0x0000000000243947 */ /* 0x000fea0003800000 */
[----:B-1-34-:R-:W1:Y:S01]  /*0e30*/  LDS R2, [UR8+0x8] ;  /* 0x00000808ff027984 */ /* 0x01ae620008000800 */
[----:B------:R-:W-:-:S05]  /*0e40*/  IMAD.MOV.U32 R3, RZ, RZ, 0x6000 ;  /* 0x00006000ff037424 */ /* 0x000fca00078e00ff */
[----:B-1----:R-:W-:-:S04]  /*0e50*/  LOP3.LUT R2, R2, 0x6000, R3, 0xd8, !PT ;  /* 0x0000600002027812 */ /* 0x002fc800078ed803 */
[----:B------:R-:W-:-:S05]  /*0e60*/  LOP3.LUT R2, R2, 0x400000, RZ, 0xb8, !PT ;  /* 0x0040000002027812 */ /* 0x000fca00078eb8ff */
[----:B------:R1:W-:Y:S02]  /*0e70*/  STS [UR8+0x8], R2 ;  /* 0x00000802ff007988 */ /* 0x0003e40008000808 */
.L_x_33:
[----:B------:R-:W-:Y:S05]  /*0e80*/  BSYNC.RELIABLE B1 ;  /* 0x0000000000017941 */ /* 0x000fea0003800100 */
.L_x_28:
[----:B-1-345:R-:W1:Y:S02]  /*0e90*/  @!P3 LDS R2, [UR8+0x8] ;  /* 0x00000808ff02b984 */ /* 0x03ae640008000800 */
[----:B-1----:R-:W-:-:S05]  /*0ea0*/  @!P3 LOP3.LUT R2, R2, 0x8000, RZ, 0xb8, !PT ;  /* 0x000080000202b812 */ /* 0x002fca00078eb8ff */
[----:B------:R5:W-:Y:S02]  /*0eb0*/  @!P3 STS [UR8+0x8], R2 ;  /* 0x00000802ff00b988 */ /* 0x000be40008000808 */
.L_x_34:
[----:B------:R-:W-:Y:S05]  /*0ec0*/  BSYNC.RECONVERGENT B2 ;  /* 0x0000000000027941 */ /* 0x000fea0003800200 */
.L_x_27:
[----:B------:R-:W-:Y:S05]  /*0ed0*/  WARPSYNC.ALL ;  /* 0x0000000000007948 */ /* 0x000fea0003800000 */
[----:B------:R-:W-:Y:S01]  /*0ee0*/  NOP ;  /* 0x0000000000007918 */ /* 0x000fe20000000000 */
[----:B------:R-:W-:-:S04]  /*0ef0*/  UIADD3 UR5, UPT, UPT, UR4, 0x80, URZ ;  /* 0x0000008004057890 */ /* 0x000fc8000fffe0ff */
[----:B------:R-:W-:-:S04]  /*0f00*/  UIADD3 UR22, UP0, UPT, UR5, UR10, URZ ;  /* 0x0000000a05167290 */ /* 0x000fc8000ff1e0ff */
[----:B------:R-:W-:Y:S01]  /*0f10*/  ULEA.HI.X.SX32 UR23, UR5, UR11, 0x1, UP0 ;  /* 0x0000000b05177291 */ /* 0x000fe200080f0eff */
[----:B------:R-:W-:Y:S11]  /*0f20*/  @P0 BRA `(.L_x_35) ;  /* 0x0000000000300947 */ /* 0x000ff60003800000 */
[----:B-1-345:R-:W1:Y:S01]  /*0f30*/  S2R R2, SR_LANEID ;  /* 0x0000000000027919 */ /* 0x03ae620000000000 */
[----:B------:R-:W-:Y:S05]  /*0f40*/  WARPSYNC.ALL ;  /* 0x0000000000007948 */ /* 0x000fea0003800000 */
[----:B------:R-:W-:Y:S01]  /*0f50*/  NOP ;  /* 0x0000000000007918 */ /* 0x000fe20000000000 */
[----:B-1----:R-:W-:-:S05]  /*0f60*/  IMAD.SHL.U32 R8, R2, 0x4, RZ ;  /* 0x0000000402087824 */ /* 0x002fca00078e00ff */
[----:B------:R-:W1:Y:S01]  /*0f70*/  LDS R5, [R8+UR8] ;  /* 0x0000000808057984 */ /* 0x000e620008000800 */
[----:B------:R-:W-:-:S05]  /*0f80*/  IADD3 R2, P1, PT, R8, UR22, RZ ;  /* 0x0000001608027c10 */ /* 0x000fca000ff3e0ff */
[----:B------:R-:W-:-:S05]  /*0f90*/  IMAD.X R3, RZ, RZ, UR23, P1 ;  /* 0x00000017ff037e24 */ /* 0x000fca00088e06ff */
[----:B-1----:R1:W3:Y:S01]  /*0fa0*/  ATOMG.E.EXCH.STRONG.GPU PT, RZ, [R2], R5 ;  /* 0x0000000502ff73a8 */ /* 0x0022e200041ee100 */
[----:B------:R-:W-:-:S04]  /*0fb0*/  DEPBAR {5,4,3,2,1,0} ;  /* 0x0000003f0000791a */ /* 0x000fc80000000000 */
[----:B------:R-:W4:Y:S02]  /*0fc0*/  CCTL.E.C.LDCU.IV.DEEP [UR22] ;  /* 0x0000000016007540 */ /* 0x000f240009c08000 */
[----:B----4-:R1:W-:Y:S01]  /*0fd0*/  UTMACCTL.IV [UR22] ;  /* 0x00000000160079b9 */ /* 0x0103e20008000000 */
[----:B------:R-:W-:Y:S01]  /*0fe0*/  NOP ;  /* 0x0000000000007918 */ /* 0x000fe20000000000 */
.L_x_35:
[----:B------:R-:W-:Y:S05]  /*0ff0*/  @P0 BRA `(.L_x_36) ;  /* 0x00000000000c0947 */ /* 0x000fea0003800000 */
[----:B------:R0:W-:Y:S01]  /*1000*/  UTMACMDFLUSH ;  /* 0x00000000000079b7 */ /* 0x0001e20000000000 */
[----:B------:R-:W-:Y:S05]  /*1010*/  @P0 BRA `(.L_x_36) ;  /* 0x0000000000040947 */ /* 0x000fea0003800000 */
[----:B------:R-:W-:-:S04]  /*1020*/  DEPBAR.LE SB0, 0x0 ;  /* 0x000080000000791a */ /* 0x000fc80000000000 */
.L_x_36:
[----:B------:R-:W-:Y:S05]  /*1030*/  WARPSYNC.ALL ;  /* 0x0000000000007948 */ /* 0x000fea0003800000 */
[----:B------:R-:W-:Y:S01]  /*1040*/  NOP ;  /* 0x0000000000007918 */ /* 0x000fe20000000000 */
[----:B---3--:R-:W-:Y:S06]  /*1050*/  BAR.SYNC.DEFER_BLOCKING 0x0 ;  /* 0x0000000000007b1d */ /* 0x008fec0000010000 */
[----:B------:R-:W-:Y:S02]  /*1060*/  BSSY.RECONVERGENT B2, `(.L_x_37) ;  /* 0x000000b000027945 */ /* 0x000fe40003800200 */
[----:B------:R-:W-:Y:S06]  /*1070*/  BAR.SYNC.DEFER_BLOCKING 0x0 ;  /* 0x0000000000007b1d */ /* 0x000fec0000010000 */
[----:B------:R3:W-:Y:S01]  /*1080*/  @!P0 STS [R4], RZ ;  /* 0x000000ff04008388 */ /* 0x0007e20000000800 */
[----:B------:R-:W-:Y:S01]  /*1090*/  NOP ;  /* 0x0000000000007918 */ /* 0x000fe20000000000 */
[----:B------:R-:W-:Y:S05]  /*10a0*/  @P3 BRA `(.L_x_38) ;  /* 0x0000000000183947 */ /* 0x000fea0003800000 */
[----:B-1--45:R-:W1:Y:S01]  /*10b0*/  LDS R2, [UR8+0x8] ;  /* 0x00000808ff027984 */ /* 0x032e620008000800 */
[----:B--23--:R-:W2:Y:S01]  /*10c0*/  LDC.64 R4, c[0x0][0x390] ;  /* 0x0000e400ff047b82 */ /* 0x00cea20000000a00 */
[----:B------:R-:W-:Y:S02]  /*10d0*/  IMAD.MOV.U32 R3, RZ, RZ, 0x70 ;  /* 0x00000070ff037424 */ /* 0x000fe400078e00ff */
[----:B--2---:R2:W-:Y:S03]  /*10e0*/  STS.64 [UR8], R4 ;  /* 0x00000004ff007988 */ /* 0x0045e60008000a08 */
[----:B-1----:R-:W-:-:S05]  /*10f0*/  LOP3.LUT R2, R2, 0x10, R3, 0xd8, !PT ;  /* 0x0000001002027812 */ /* 0x002fca00078ed803 */
[----:B------:R2:W-:Y:S02]  /*1100*/  STS [UR8+0x8], R2 ;  /* 0x00000802ff007988 */ /* 0x0005e40008000808 */
.L_x_38:
[----:B-1----:R-:W-:Y:S05]  /*1110*/  BSYNC.RECONVERGENT B2 ;  /* 0x0000000000027941 */ /* 0x002fea0003800200 */
.L_x_37:
[----:B------:R-:W-:Y:S04]  /*1120*/  BSSY.RECONVERGENT B3, `(.L_x_39) ;  /* 0x0000033000037945 */ /* 0x000fe80003800200 */
[----:B------:R-:W-:Y:S04]  /*1130*/  BSSY.RELIABLE B2, `(.L_x_40) ;  /* 0x000002e000027945 */ /* 0x000fe80003800100 */
[----:B------:R-:W-:Y:S05]  /*1140*/  @P3 BRA `(.L_x_41) ;  /* 0x0000000000243947 */ /* 0x000fea0003800000 */
[----:B--2-45:R-:W1:Y:S01]  /*1150*/  LDS R2, [UR8+0x34] ;  /* 0x00003408ff027984 */ /* 0x034e620008000800 */
[----:B------:R-:W-:-:S05]  /*1160*/  IMAD.MOV.U32 R3, RZ, RZ, 0x7f000000 ;  /* 0x7f000000ff037424 */ /* 0x000fca00078e00ff */
[----:B-1----:R-:W-:-:S05]  /*1170*/  LOP3.LUT R2, R2, 0xff000000, R3, 0xb8, !PT ;  /* 0xff00000002027812 */ /* 0x002fca00078eb803 */
[----:B------:R1:W-:Y:S01]  /*1180*/  STS [UR8+0x34], R2 ;  /* 0x00003402ff007988 */ /* 0x0003e20008000808 */
[----:B------:R-:W-:Y:S05]  /*1190*/  @P3 BRA `(.L_x_42) ;  /* 0x0000000000183947 */ /* 0x000fea0003800000 */
[----:B-1----:R-:W1:Y:S01]  /*11a0*/  LDS R2, [UR8+0x38] ;  /* 0x00003808ff027984 */ /* 0x002e620008000800 */
[----:B------:R-:W-:-:S05]  /*11b0*/  IMAD.MOV.U32 R3, RZ, RZ, 0x7f ;  /* 0x0000007fff037424 */ /* 0x000fca00078e00ff */
[----:B-1----:R-:W-:-:S05]  /*11c0*/  LOP3.LUT R2, R2, 0xff, R3, 0xb8, !PT ;  /* 0x000000ff02027812 */ /* 0x002fca00078eb803 */
[----:B------:R1:W-:Y:S02]  /*11d0*/  STS [UR8+0x38], R2 ;  /* 0x00003802ff007988 */ /* 0x0003e40008000808 */
.L_x_41:
[----:B------:R-:W-:Y:S05]  /*11e0*/  @P3 BRA `(.L_x_43) ;  /* 0x00000000000c3947 */ /* 0x000fea0003800000 */
[----:B------:R1:W-:Y:S02]  /*11f0*/  STS [UR8+0x20], R7 ;  /* 0x00002007ff007988 */ /* 0x0003e40008000808 */
.L_x_42:
[----:B------:R-:W-:Y:S05]  /*1200*/  @P3 BRA `(.L_x_44) ;  /* 0x0000000000243947 */ /* 0x000fea0003800000 */
[----:B------:R1:W-:Y:S02]  /*1210*/  STS [UR8+0x24], R6 ;  /* 0x00002406ff007988 */ /* 0x0003e40008000808 */
.L_x_43:
[----:B------:R-:W-:Y:S05]  /*1220*/  @P3 BRA `(.L_x_45) ;  /* 0x00000000002c3947 */ /* 0x000fea0003800000 */
[----:B-12-45:R-:W1:Y:S01]  /*1230*/  LDS R2, [UR8+0x1c] ;  /* 0x00001c08ff027984 */ /* 0x036e620008000800 */
[----:B------:R-:W2:Y:S02]  /*1240*/  LDC.64 R6, c[0x0][0x3b8] ;  /* 0x0000ee00ff067b82 */ /* 0x000ea40000000a00 */
[--C-:B--2---:R-:W-:Y:S02]  /*1250*/  SHF.R.U32.HI R5, RZ, 0x4, R7.reuse ;  /* 0x00000004ff057819 */ /* 0x104fe40000011607 */
[----:B------:R-:W-:-:S05]  /*1260*/  SHF.R.U64 R3, R6, 0x4, R7 ;  /* 0x0000000406037819 */ /* 0x000fca0000001207 */
[----:B------:R2:W-:Y:S01]  /*1270*/  STS [UR8+0xc], R3 ;  /* 0x00000c03ff007988 */ /* 0x0005e20008000808 */
[----:B-1----:R-:W-:-:S05]  /*1280*/  LOP3.LUT R2, R2, 0xf, R5, 0xb8, !PT ;  /* 0x0000000f02027812 */ /* 0x002fca00078eb805 */
[----:B------:R2:W-:Y:S02]  /*1290*/  STS [UR8+0x1c], R2 ;  /* 0x00001c02ff007988 */ /* 0x0005e40008000808 */
.L_x_44:
[----:B------:R-:W-:Y:S05]  /*12a0*/  @P3 BRA `(.L_x_46) ;  /* 0x00000000001c3947 */ /* 0x000fea0003800000 */
[----:B-12-45:R-:W1:Y:S02]  /*12b0*/  LDS R2, [UR8+0x34] ;  /* 0x00003408ff027984 */ /* 0x036e640008000800 */
[----:B-1----:R-:W-:-:S05]  /*12c0*/  LOP3.LUT R2, R2, 0x7, RZ, 0xb8, !PT ;  /* 0x0000000702027812 */ /* 0x002fca00078eb8ff */
[----:B------:R1:W-:Y:S02]  /*12d0*/  STS [UR8+0x34], R2 ;  /* 0x00003402ff007988 */ /* 0x0003e40008000808 */
.L_x_45:
[----:B------:R-:W-:Y:S05]  /*12e0*/  @P3 BRA `(.L_x_47) ;  /* 0x00000000001c3947 */ /* 0x000fea0003800000 */
[----:B-12-45:R-:W1:Y:S02]  /*12f0*/  LDS R2, [UR8+0x34] ;  /* 0x00003408ff027984 */ /* 0x036e640008000800 */
[----:B-1----:R-:W-:-:S05]  /*1300*/  LOP3.LUT R2, R2, 0x38, RZ, 0xb8, !PT ;  /* 0x0000003802027812 */ /* 0x002fca00078eb8ff */
[----:B------:R1:W-:Y:S02]  /*1310*/  STS [UR8+0x34], R2 ;  /* 0x00003402ff007988 */ /* 0x0003e40008000808 */
.L_x_46:
[----:B------:R-:W-:Y:S05]  /*1320*/  @P3 BRA `(.L_x_48) ;  /* 0x00000000001c3947 */ /* 0x000fea0003800000 */
[----:B-12-45:R-:W1:Y:S02]  /*1330*/  LDS R2, [UR8+0x8] ;  /* 0x00000808ff027984 */ /* 0x036e640008000800 */
[----:B-1----:R-:W-:-:S05]  /*1340*/  LOP3.LUT R2, R2, 0x780, RZ, 0xb8, !PT ;  /* 0x0000078002027812 */ /* 0x002fca00078eb8ff */
[----:B------:R1:W-:Y:S02]  /*1350*/  STS [UR8+0x8], R2 ;  /* 0x00000802ff007988 */ /* 0x0003e40008000808 */
.L_x_47:
[----:B------:R-:W-:Y:S05]  /*1360*/  @P3 BRA `(.L_x_49) ;  /* 0x0000000000283947 */ /* 0x000fea0003800000 */
[----:B-12-45:R-:W1:Y:S02]  /*1370*/  LDS R2, [UR8+0x8] ;  /* 0x00000808ff027984 */ /* 0x036e640008000800 */
[----:B-1----:R-:W-:-:S05]  /*1380*/  LOP3.LUT R2, R2, 0x1800, RZ, 0xb8, !PT ;  /* 0x0000180002027812 */ /* 0x002fca00078eb8ff */
[----:B------:R1:W-:Y:S02]  /*1390*/  STS [UR8+0x8], R2 ;  /* 0x00000802ff007988 */ /* 0x0003e40008000808 */
.L_x_48:
[----:B------:R-:W-:Y:S05]  /*13a0*/  @P3 BREAK.RELIABLE B2 ;  /* 0x0000000000023942 */ /* 0x000fea0003800100 */
[----:B------:R-:W-:Y:S05]  /*13b0*/  @P3 BRA `(.L_x_50) ;  /* 0x0000000000243947 */ /* 0x000fea0003800000 */
[----:B-12-45:R-:W1:Y:S01]  /*13c0*/  LDS R2, [UR8+0x8] ;  /* 0x00000808ff027984 */ /* 0x036e620008000800 */
[----:B------:R-:W-:-:S05]  /*13d0*/  IMAD.MOV.U32 R3, RZ, RZ, 0x6000 ;  /* 0x00006000ff037424 */ /* 0x000fca00078e00ff */
[----:B-1----:R-:W-:-:S04]  /*13e0*/  LOP3.LUT R2, R2, 0x6000, R3, 0xd8, !PT ;  /* 0x0000600002027812 */ /* 0x002fc800078ed803 */
[----:B------:R-:W-:-:S05]  /*13f0*/  LOP3.LUT R2, R2, 0x400000, RZ, 0xb8, !PT ;  /* 0x0040000002027812 */ /* 0x000fca00078eb8ff */
[----:B------:R1:W-:Y:S02]  /*1400*/  STS [UR8+0x8], R2 ;  /* 0x00000802ff007988 */ /* 0x0003e40008000808 */
.L_x_49:
[----:B------:R-:W-:Y:S05]  /*1410*/  BSYNC.RELIABLE B2 ;  /* 0x0000000000027941 */ /* 0x000fea0003800100 */
.L_x_40:
[----:B-12-45:R-:W1:Y:S02]  /*1420*/  @!P3 LDS R2, [UR8+0x8] ;  /* 0x00000808ff02b984 */ /* 0x036e640008000800 */
[----:B-1----:R-:W-:-:S05]  /*1430*/  @!P3 LOP3.LUT R2, R2, 0x8000, RZ, 0xb8, !PT ;  /* 0x000080000202b812 */ /* 0x002fca00078eb8ff */
[----:B------:R1:W-:Y:S02]  /*1440*/  @!P3 STS [UR8+0x8], R2 ;  /* 0x00000802ff00b988 */ /* 0x0003e40008000808 */
.L_x_50:
[----:B------:R-:W-:Y:S05]  /*1450*/  BSYNC.RECONVERGENT B3 ;  /* 0x0000000000037941 */ /* 0x000fea0003800200 */
.L_x_39:
        /* <DEDUP_REMOVED lines=9> */
[----:B-1-3--:R-:W-:-:S05]  /*14f0*/  IMAD.SHL.U32 R4, R2, 0x4, RZ ;  /* 0x0000000402047824 */ /* 0x00afca00078e00ff */
        /* <DEDUP_REMOVED lines=8> */
.L_x_51:
[----:B------:R-:W-:Y:S05]  /*1580*/  @P0 BRA `(.L_x_52) ;  /* 0x00000000000c0947 */ /* 0x000fea0003800000 */
[----:B------:R0:W-:Y:S01]  /*1590*/  UTMACMDFLUSH ;  /* 0x00000000000079b7 */ /* 0x0001e20000000000 */
[----:B------:R-:W-:Y:S05]  /*15a0*/  @P0 BRA `(.L_x_52) ;  /* 0x0000000000040947 */ /* 0x000fea0003800000 */
[----:B------:R-:W-:-:S04]  /*15b0*/  DEPBAR.LE SB0, 0x0 ;  /* 0x000080000000791a */ /* 0x000fc80000000000 */
.L_x_52:
[----:B------:R-:W-:Y:S05]  /*15c0*/  WARPSYNC.ALL ;  /* 0x0000000000007948 */ /* 0x000fea0003800000 */
[----:B------:R-:W-:Y:S01]  /*15d0*/  NOP ;  /* 0x0000000000007918 */ /* 0x000fe20000000000 */
[----:B--2---:R-:W-:Y:S01]  /*15e0*/  BAR.SYNC.DEFER_BLOCKING 0x0 ;  /* 0x0000000000007b1d */ /* 0x004fe20000010000 */
[----:B-1--45:R-:W-:Y:S01]  /*15f0*/  SHF.R.U32.HI R2, RZ, 0x5, R0 ;  /* 0x00000005ff027819 */ /* 0x032fe20000011600 */
[----:B------:R-:W-:-:S03]  /*1600*/  USHF.L.U32 UR9, UR9, 0x8, URZ ;  /* 0x0000000809097899 */ /* 0x000fc600080006ff */
[----:B------:R-:W-:Y:S01]  /*1610*/  R2UR UR12, R2 ;  /* 0x00000000020c72ca */ /* 0x000fe200000e0000 */
[----:B------:R-:W-:Y:S01]  /*1620*/  VOTEU.ALL UP0, P3 ;  /* 0x0000000000ff7886 */ /* 0x000fe20001800000 */
[----:B------:R-:W-:Y:S01]  /*1630*/  UMOV UR4, 0x1 ;  /* 0x0000000100047882 */ /* 0x000fe20000000000 */
[----:B------:R-:W-:Y:S01]  /*1640*/  VOTEU.ALL UP1, P3 ;  /* 0x0000000000ff7886 */ /* 0x000fe20001820000 */
[----:B------:R-:W-:Y:S02]  /*1650*/  BSSY.RECONVERGENT B3, `(.L_x_53) ;  /* 0x0000018000037945 */ /* 0x000fe40003800200 */
[----:B------:R-:W-:-:S04]  /*1660*/  @!UP0 UIADD3 UR6, UPT, UPT, -UR4, 0x100000, URZ ;  /* 0x0010000004068890 */ /* 0x000fc8000fffe1ff */
[----:B------:R-:W-:Y:S02]  /*1670*/  @!UP0 USHF.L.U32 UR7, UR6, 0xb, URZ ;  /* 0x0000000b06078899 */ /* 0x000fe400080006ff */
[----:B------:R-:W-:Y:S02]  /*1680*/  @!UP0 USHF.L.U32 UR6, UR6, 0x1, URZ ;  /* 0x0000000106068899 */ /* 0x000fe400080006ff */
[----:B------:R-:W-:-:S04]  /*1690*/  @!UP0 UIADD3 UR4, UPT, UPT, -UR4, 0x100000, URZ ;  /* 0x0010000004048890 */ /* 0x000fc8000fffe1ff */
[----:B------:R-:W-:Y:S02]  /*16a0*/  @!UP0 USHF.L.U32 UR5, UR4, 0xb, URZ ;  /* 0x0000000b04058899 */ /* 0x000fe400080006ff */
[----:B------:R-:W-:Y:S01]  /*16b0*/  @!UP0 USHF.L.U32 UR4, UR4, 0x1, URZ ;  /* 0x0000000104048899 */ /* 0x000fe200080006ff */
[----:B------:R-:W-:Y:S01]  /*16c0*/  VOTEU.ALL UP0, P3 ;  /* 0x0000000000ff7886 */ /* 0x000fe20001800000 */
[----:B------:R-:W1:Y:S04]  /*16d0*/  FENCE.VIEW.ASYNC.S ;  /* 0x00000000000073c6 */ /* 0x000e680000000000 */
[----:B-1----:R1:W2:Y:S06]  /*16e0*/  @!UP0 SYNCS.EXCH.64 URZ, [UR8+0xc000], UR6 ;  /* 0x00c0000608ff85b2 */ /* 0x0022ac0008000100 */
[----:B------:R1:W2:Y:S02]  /*16f0*/  @!UP1 SYNCS.EXCH.64 URZ, [UR8+0xc020], UR4 ;  /* 0x00c0200408ff95b2 */ /* 0x0002a40008000100 */
[----:B--2---:R-:W-:Y:S06]  /*1700*/  BAR.SYNC.DEFER_BLOCKING 0x0 ;  /* 0x0000000000007b1d */ /* 0x004fec0000010000 */
[----:B------:R-:W-:Y:S05]  /*1710*/  @P3 BRA `(.L_x_54) ;  /* 0x00000000002c3947 */ /* 0x000fea0003800000 */
[----:B-1----:R-:W-:Y:S02]  /*1720*/  UMOV UR4, 0x1 ;  /* 0x0000000100047882 */ /* 0x002fe40000000000 */
[----:B------:R-:W-:-:S04]  /*1730*/  UIADD3 UR6, UPT, UPT, -UR4, 0x100000, URZ ;  /* 0x0010000004067890 */ /* 0x000fc8000fffe1ff */
[----:B------:R-:W-:Y:S02]  /*1740*/  USHF.L.U32 UR7, UR6, 0xb, URZ ;  /* 0x0000000b06077899 */ /* 0x000fe400080006ff */
[----:B------:R-:W-:Y:S02]  /*1750*/  USHF.L.U32 UR6, UR6, 0x1, URZ ;  /* 0x0000000106067899 */ /* 0x000fe400080006ff */
[----:B------:R-:W-:-:S04]  /*1760*/  UIADD3 UR4, UPT, UPT, -UR4, 0x100000, URZ ;  /* 0x0010000004047890 */ /* 0x000fc8000fffe1ff */
[----:B------:R-:W-:Y:S02]  /*1770*/  USHF.L.U32 UR5, UR4, 0xb, URZ ;  /* 0x0000000b04057899 */ /* 0x000fe400080006ff */
[----:B------:R-:W-:Y:S01]  /*1780*/  USHF.L.U32 UR4, UR4, 0x1, URZ ;  /* 0x0000000104047899 */ /* 0x000fe200080006ff */
[----:B------:R-:W1:Y:S03]  /*1790*/  FENCE.VIEW.ASYNC.S ;  /* 0x00000000000073c6 */ /* 0x000e660000000000 */
[----:B-1----:R2:W4:Y:S08]  /*17a0*/  SYNCS.EXCH.64 URZ, [UR8+0xc008], UR6 ;  /* 0x00c0080608ff75b2 */ /* 0x0025300008000100 */
[----:B------:R2:W5:Y:S02]  /*17b0*/  SYNCS.EXCH.64 URZ, [UR8+0xc028], UR4 ;  /* 0x00c0280408ff75b2 */ /* 0x0005640008000100 */
[----:B--2---:R-:W-:Y:S01]  /*17c0*/  NOP ;  /* 0x0000000000007918 */ /* 0x004fe20000000000 */
.L_x_54:
[----:B-1----:R-:W-:Y:S05]  /*17d0*/  BSYNC.RECONVERGENT B3 ;  /* 0x0000000000037941 */ /* 0x002fea0003800200 */
.L_x_53:
[----:B----45:R-:W-:Y:S06]  /*17e0*/  BAR.SYNC.DEFER_BLOCKING 0x0 ;  /* 0x0000000000007b1d */ /* 0x030fec0000010000 */
[----:B------:R-:W-:Y:S04]  /*17f0*/  BSSY.RECONVERGENT B3, `(.L_x_55) ;  /* 0x000000d000037945 */ /* 0x000fe80003800200 */
[----:B------:R-:W-:Y:S05]  /*1800*/  @P3 BRA `(.L_x_56) ;  /* 0x00000000002c3947 */ /* 0x000fea0003800000 */
[----:B------:R-:W-:Y:S02]  /*1810*/  UMOV UR4, 0x1 ;  /* 0x0000000100047882 */ /* 0x000fe40000000000 */
[----:B------:R-:W-:-:S04]  /*1820*/  UIADD3 UR6, UPT, UPT, -UR4, 0x100000, URZ ;  /* 0x0010000004067890 */ /* 0x000fc8000fffe1ff */
[----:B------:R-:W-:Y:S02]  /*1830*/  USHF.L.U32 UR7, UR6, 0xb, URZ ;  /* 0x0000000b06077899 */ /* 0x000fe400080006ff */
[----:B------:R-:W-:Y:S02]  /*1840*/  USHF.L.U32 UR6, UR6, 0x1, URZ ;  /* 0x0000000106067899 */ /* 0x000fe400080006ff */
[----:B------:R-:W-:-:S04]  /*1850*/  UIADD3 UR4, UPT, UPT, -UR4, 0x100000, URZ ;  /* 0x0010000004047890 */ /* 0x000fc8000fffe1ff */
[----:B------:R-:W-:Y:S02]  /*1860*/  USHF.L.U32 UR5, UR4, 0xb, URZ ;  /* 0x0000000b04057899 */ /* 0x000fe400080006ff */
[----:B------:R-:W-:Y:S01]  /*1870*/  USHF.L.U32 UR4, UR4, 0x1, URZ ;  /* 0x0000000104047899 */ /* 0x000fe200080006ff */
[----:B------:R-:W1:Y:S03]  /*1880*/  FENCE.VIEW.ASYNC.S ;  /* 0x00000000000073c6 */ /* 0x000e660000000000 */
[----:B-1----:R1:W2:Y:S08]  /*1890*/  SYNCS.EXCH.64 URZ, [UR8+0xc010], UR6 ;  /* 0x00c0100608ff75b2 */ /* 0x0022b00008000100 */
[----:B------:R1:W4:Y:S01]  /*18a0*/  SYNCS.EXCH.64 URZ, [UR8+0xc030], UR4 ;  /* 0x00c0300408ff75b2 */ /* 0x0003220008000100 */
[----:B------:R-:W-:Y:S01]  /*18b0*/  NOP ;  /* 0x0000000000007918 */ /* 0x000fe20000000000 */
.L_x_56:
[----:B-1----:R-:W-:Y:S05]  /*18c0*/  BSYNC.RECONVERGENT B3 ;  /* 0x0000000000037941 */ /* 0x002fea0003800200 */
.L_x_55:
[----:B--2-4-:R-:W-:Y:S01]  /*18d0*/  BAR.SYNC.DEFER_BLOCKING 0x0 ;  /* 0x0000000000007b1d */ /* 0x014fe20000010000 */
[----:B------:R-:W-:Y:S01]  /*18e0*/  UIADD3 UR6, UPT, UPT, UR8, 0xc020, URZ ;  /* 0x0000c02008067890 */ /* 0x000fe2000fffe0ff */
[----:B------:R-:W-:Y:S01]  /*18f0*/  ISETP.GE.AND P0, PT, R10, 0x1, PT ;  /* 0x000000010a00780c */ /* 0x000fe20003f06270 */
[----:B------:R-:W-:-:S03]  /*1900*/  USHF.L.U32 UR7, UR13, 0x7, URZ ;  /* 0x000000070d077899 */ /* 0x000fc600080006ff */
        /* <DEDUP_REMOVED lines=13> */
.L_x_58:
[----:B-1----:R-:W-:Y:S05]  /*19e0*/  BSYNC.RECONVERGENT B3 ;  /* 0x0000000000037941 */ /* 0x002fea0003800200 */
.L_x_57:
[----:B------:R-:W-:Y:S05]  /*19f0*/  @!P0 BRA `(.L_x_59) ;  /* 0x0000000400e88947 */ /* 0x000fea0003800000 */
[----:B--2-4-:R-:W-:Y:S01]  /*1a00*/  BAR.SYNC.DEFER_BLOCKING 0x0 ;  /* 0x0000000000007b1d */ /* 0x014fe20000010000 */
[----:B------:R-:W-:Y:S01]  /*1a10*/  ELECT P1, URZ, PT ;  /* 0x0000000000ff782f */ /* 0x000fe20003820000 */
[----:B------:R-:W-:Y:S01]  /*1a20*/  @!P3 IMAD.MOV.U32 R2, RZ, RZ, 0x3000 ;  /* 0x00003000ff02b424 */ /* 0x000fe200078e00ff */
[----:B------:R-:W-:Y:S02]  /*1a30*/  UIADD3 UR16, UPT, UPT, UR8, 0x8000, URZ ;  /* 0x0000800008107890 */ /* 0x000fe4000fffe0ff */
[----:B------:R-:W-:Y:S01]  /*1a40*/  ISETP.LT.U32.AND P1, PT, R132, 0x20, P1 ;  /* 0x000000208400780c */ /* 0x000fe20000f21070 */
[----:B------:R-:W-:Y:S01]  /*1a50*/  UMOV UR19, UR7 ;  /* 0x0000000700137c82 */ /* 0x000fe20008000000 */
[----:B------:R-:W-:Y:S01]  /*1a60*/  ELECT P0, URZ, PT ;  /* 0x0000000000ff782f */ /* 0x000fe20003800000 */
[----:B------:R-:W-:-:S03]  /*1a70*/  ULOP3.LUT UR4, UR12, 0x1, URZ, 0xc0, !UPT ;  /* 0x000000010c047892 */ /* 0x000fc6000f8ec0ff */
[----:B------:R-:W-:Y:S01]  /*1a80*/  ISETP.LT.U32.AND P0, PT, R132, 0x40, P0 ;  /* 0x000000408400780c */ /* 0x000fe20000701070 */
[----:B------:R-:W-:Y:S02]  /*1a90*/  ULEA UR28, UR4, UR8, 0xc ;  /* 0x00000008041c7291 */ /* 0x000fe4000f8e60ff */
[----:B------:R-:W-:-:S04]  /*1aa0*/  ULEA UR30, UR4, UR9, 0x7 ;  /* 0x00000009041e7291 */ /* 0x000fc8000f8e38ff */
[----:B------:R-:W-:Y:S01]  /*1ab0*/  VOTEU.ANY UP0, P1 ;  /* 0x0000000000ff7886 */ /* 0x000fe20000800100 */
[----:B------:R-:W-:-:S04]  /*1ac0*/  VOTEU.ANY UP2, P1 ;  /* 0x0000000000ff7886 */ /* 0x000fc80000840100 */
[----:B------:R-:W-:Y:S02]  /*1ad0*/  @UP0 UIADD3 UR17, UPT, UPT, UR8, 0xc000, URZ ;  /* 0x0000c00008110890 */ /* 0x000fe4000fffe0ff */
[----:B------:R1:W-:Y:S01]  /*1ae0*/  @!P3 SYNCS.ARRIVE.TRANS64 RZ, [UR8+0xc000], R2 ;  /* 0x00c00002ffffb9a7 */ /* 0x0003e20008000008 */
[----:B------:R-:W-:Y:S01]  /*1af0*/  @UP0 UMOV UR18, URZ ;  /* 0x000000ff00120c82 */ /* 0x000fe20008000000 */
[----:B------:R-:W-:Y:S01]  /*1b00*/  BAR.SYNC.DEFER_BLOCKING 0x0 ;  /* 0x0000000000007b1d */ /* 0x000fe20000010000 */
[----:B------:R-:W-:-:S05]  /*1b10*/  UISETP.NE.U32.AND UP0, UPT, UR12, URZ, UPT ;  /* 0x000000ff0c00728c */ /* 0x000fca000bf05070 */
[----:B------:R-:W-:Y:S01]  /*1b20*/  VOTEU.ANY UP1, P0 ;  /* 0x0000000000ff7886 */ /* 0x000fe20000020100 */
[----:B------:R-:W-:-:S04]  /*1b30*/  VOTEU.ANY UP3, P0 ;  /* 0x0000000000ff7886 */ /* 0x000fc80000060100 */
[----:B------:R-:W-:Y:S01]  /*1b40*/  @UP1 UIADD3 UR29, UPT, UPT, UR8, 0xc000, URZ ;  /* 0x0000c000081d1890 */ /* 0x000fe2000fffe0ff */
[----:B------:R-:W-:Y:S01]  /*1b50*/  @UP1 UMOV UR31, URZ ;  /* 0x000000ff001f1c82 */ /* 0x000fe20008000000 */
[----:B------:R1:W-:Y:S01]  /*1b60*/  @UP2 UTMALDG.2D [UR16], [UR20] ;  /* 0x00000010140025b4 */ /* 0x0003e20008008000 */
[----:B------:R2:W-:Y:S06]  /*1b70*/  MEMBAR.ALL.CTA ;  /* 0x0000000000007992 */ /* 0x0005ec0000008000 */
[----:B--2---:R-:W2:Y:S02]  /*1b80*/  FENCE.VIEW.ASYNC.S ;  /* 0x00000000000073c6 */ /* 0x004ea40000000000 */
[----:B--2---:R-:W-:Y:S06]  /*1b90*/  BAR.SYNC.DEFER_BLOCKING 0x0 ;  /* 0x0000000000007b1d */ /* 0x004fec0000010000 */
[----:B------:R1:W-:Y:S02]  /*1ba0*/  @UP3 UTMALDG.2D [UR28], [UR22] ;  /* 0x0000001c160035b4 */ /* 0x0003e40008008000 */
[----:B------:R-:W-:Y:S06]  /*1bb0*/  BAR.SYNC.DEFER_BLOCKING 0x0 ;  /* 0x0000000000007b1d */ /* 0x000fec0000010000 */
[----:B------:R-:W2:Y:S02]  /*1bc0*/  SYNCS.PHASECHK.TRANS64.TRYWAIT P0, [UR8+0xc000], RZ ;  /* 0x00c000ffff0075a7 */ /* 0x000ea40008001108 */
[----:B-12---:R-:W-:Y:S05]  /*1bd0*/  @!P0 BRA `(.L_x_60) ;  /* 0x0000001000248947 */ /* 0x006fea0003800000 */
.L_x_78:
[----:B------:R-:W-:Y:S05]  /*1be0*/  BRA.U UP0, `(.L_x_61) ;  /* 0x00000001002c7547 */ /* 0x000fea000b800000 */
[----:B------:R-:W-:Y:S02]  /*1bf0*/  USHF.R.U32.HI UR14, URZ, 0x4, UR8 ;  /* 0x00000004ff0e7899 */ /* 0x000fe40008011608 */
[----:B------:R-:W-:Y:S02]  /*1c00*/  USHF.R.U32.HI UR4, URZ, 0x4, UR16 ;  /* 0x00000004ff047899 */ /* 0x000fe40008011610 */
[----:B------:R-:W-:Y:S02]  /*1c10*/  USGXT.U32 UR14, UR14, 0xe ;  /* 0x0000000e0e0e789a */ /* 0x000fe40008000000 */
[----:B------:R-:W-:Y:S02]  /*1c20*/  USGXT.U32 UR4, UR4, 0xe ;  /* 0x0000000e0404789a */ /* 0x000fe40008000000 */
[----:B------:R-:W-:Y:S01]  /*1c30*/  ULOP3.LUT UR14, UR14, 0x1000000, URZ, 0xfc, !UPT ;  /* 0x010000000e0e7892 */ /* 0x000fe2000f8efcff */
[----:B------:R-:W-:Y:S01]  /*1c40*/  UMOV UR16, 0x0 ;  /* 0x0000000000107882 */ /* 0x000fe20000000000 */
[----:B------:R-:W-:Y:S01]  /*1c50*/  UMOV UR17, 0x8410010 ;  /* 0x0841001000117882 */ /* 0x000fe20000000000 */
[----:B------:R-:W-:Y:S01]  /*1c60*/  UMOV UR5, 0xc0004010 ;  /* 0xc000401000057882 */ /* 0x000fe20000000000 */
[----:B------:R-:W-:-:S05]  /*1c70*/  UMOV UR15, 0x40004040 ;  /* 0x40004040000f7882 */ /* 0x000fca0000000000 */
[----:B------:R1:W-:Y:S01]  /*1c80*/  UTCQMMA gdesc[UR4], gdesc[UR14], tmem[UR24], tmem[UR16], idesc[UR17], !UPT ;  /* 0x00ff100e040075ea */ /* 0x0003e2000f800318 */
[----:B------:R-:W-:Y:S02]  /*1c90*/  NOP ;  /* 0x0000000000007918 */ /* 0x000fe40000000000 */
.L_x_61:
[----:B------:R-:W-:Y:S01]  /*1ca0*/  ELECT P0, URZ, PT ;  /* 0x0000000000ff782f */ /* 0x000fe20003800000 */
[----:B-1----:R-:W-:Y:S01]  /*1cb0*/  UMOV UR4, UR6 ;  /* 0x0000000600047c82 */ /* 0x002fe20008000000 */
[----:B------:R-:W-:Y:S02]  /*1cc0*/  UMOV UR5, URZ ;  /* 0x000000ff00057c82 */ /* 0x000fe40008000000 */
[----:B------:R-:W-:-:S13]  /*1cd0*/  ISETP.LT.U32.AND P0, PT, R132, 0x20, P0 ;  /* 0x000000208400780c */ /* 0x000fda0000701070 */
[----:B------:R-:W-:Y:S01]  /*1ce0*/  VOTEU.ANY UP0, P0 ;  /* 0x0000000000ff7886 */ /* 0x000fe20000000100 */
[----:B------:R-:W-:Y:S01]  /*1cf0*/  VOTEU.ANY UP1, P0 ;  /* 0x0000000000ff7886 */ /* 0x000fe20000020100 */
[----:B------:R-:W-:-:S03]  /*1d00*/  ISETP.GE.U32.AND P0, PT, R10, 0x21, PT ;  /* 0x000000210a00780c */ /* 0x000fc60003f06070 */
[----:B------:R-:W-:Y:S02]  /*1d10*/  @UP0 UMOV UR4, UR4 ;  /* 0x0000000400040c82 */ /* 0x000fe40008000000 */
[----:B------:R1:W-:Y:S01]  /*1d20*/  @UP1 UTCBAR [UR4], URZ ;  /* 0x000000ff040013e9 */ /* 0x0003e200080000ff */
[----:B------:R-:W-:Y:S06]  /*1d30*/  BAR.SYNC.DEFER_BLOCKING 0x0 ;  /* 0x0000000000007b1d */ /* 0x000fec0000010000 */
[----:B------:R-:W2:Y:S02]  /*1d40*/  SYNCS.PHASECHK.TRANS64.TRYWAIT P1, [UR8+0xc020], RZ ;  /* 0x00c020ffff0075a7 */ /* 0x000ea40008021108 */
[----:B-12---:R-:W-:Y:S05]  /*1d50*/  @!P1 BRA `(.L_x_62) ;  /* 0x0000000c00d09947 */ /* 0x006fea0003800000 */
.L_x_79:
[----:B------:R-:W-:Y:S01]  /*1d60*/  IMAD.MOV.U32 R2, RZ, RZ, RZ ;  /* 0x000000ffff027224 */ /* 0x000fe200078e00ff */
[----:B------:R-:W-:Y:S06]  /*1d70*/  @!P0 BRA `(.L_x_59) ;  /* 0x0000000400088947 */ /* 0x000fec0003800000 */
[----:B------:R-:W1:Y:S01]  /*1d80*/  LDCU UR17, c[0x0][0x3a0] ;  /* 0x00007400ff1177ac */ /* 0x000e620008000800 */
[----:B------:R-:W-:Y:S01]  /*1d90*/  UMOV UR13, 0x1 ;  /* 0x00000001000d7882 */ /* 0x000fe20000000000 */
[----:B------:R-:W-:-:S05]  /*1da0*/  UMOV UR6, 0x20 ;  /* 0x0000002000067882 */ /* 0x000fca0000000000 */
.L_x_66:
[----:B------:R-:W-:Y:S01]  /*1db0*/  BAR.SYNC.DEFER_BLOCKING 0x0 ;  /* 0x0000000000007b1d */ /* 0x000fe20000010000 */
[----:B------:R-:W-:Y:S01]  /*1dc0*/  ULEA UR16, UR13, UR8, 0x3 ;  /* 0x000000080d107291 */ /* 0x000fe2000f8e18ff */
[----:B------:R-:W-:Y:S01]  /*1dd0*/  @!P3 IMAD.MOV.U32 R3, RZ, RZ, 0x3000 ;  /* 0x00003000ff03b424 */ /* 0x000fe200078e00ff */
[----:B------:R-:W-:Y:S01]  /*1de0*/  ELECT P1, URZ, PT ;  /* 0x0000000000ff782f */ /* 0x000fe20003820000 */
[----:B------:R-:W-:-:S03]  /*1df0*/  ULEA UR4, UR13, UR8, 0xc ;  /* 0x000000080d047291 */ /* 0x000fc6000f8e60ff */
[----:B------:R-:W-:Y:S02]  /*1e00*/  ISETP.LT.U32.AND P1, PT, R132, 0x20, P1 ;  /* 0x000000208400780c */ /* 0x000fe40000f21070 */
[----:B------:R-:W-:Y:S01]  /*1e10*/  ELECT P0, URZ, PT ;  /* 0x0000000000ff782f */ /* 0x000fe20003800000 */
[----:B------:R-:W-:-:S03]  /*1e20*/  UIADD3 UR4, UPT, UPT, UR4, 0x8000, URZ ;  /* 0x0000800004047890 */ /* 0x000fc6000fffe0ff */
[----:B------:R-:W-:Y:S01]  /*1e30*/  ISETP.LT.U32.AND P0, PT, R132, 0x40, P0 ;  /* 0x000000408400780c */ /* 0x000fe20000701070 */
[----:B------:R-:W-:Y:S02]  /*1e40*/  ULEA UR14, UR13, UR8, 0xd ;  /* 0x000000080d0e7291 */ /* 0x000fe4000f8e68ff */
[----:B------:R-:W-:Y:S01]  /*1e50*/  ULOP3.LUT UR15, UR12, 0x1, URZ, 0xc0, !UPT ;  /* 0x000000010c0f7892 */ /* 0x000fe2000f8ec0ff */
[----:B------:R-:W-:-:S03]  /*1e60*/  UMOV UR31, UR6 ;  /* 0x00000006001f7c82 */ /* 0x000fc60008000000 */
[----:B------:R-:W-:Y:S01]  /*1e70*/  ULEA UR28, UR15, UR14, 0xc ;  /* 0x0000000e0f1c7291 */ /* 0x000fe2000f8e60ff */
[----:B------:R-:W-:Y:S01]  /*1e80*/  VOTEU.ANY UP0, P1 ;  /* 0x0000000000ff7886 */ /* 0x000fe20000800100 */
[----:B------:R-:W-:Y:S01]  /*1e90*/  ULEA UR30, UR15, UR9, 0x7 ;  /* 0x000000090f1e7291 */ /* 0x000fe2000f8e38ff */
[----:B------:R2:W-:Y:S03]  /*1ea0*/  @!P3 SYNCS.ARRIVE.TRANS64 RZ, [UR16+0xc000], R3 ;  /* 0x00c00003ffffb9a7 */ /* 0x0005e60008000010 */
[----:B------:R-:W-:Y:S01]  /*1eb0*/  VOTEU.ANY UP1, P0 ;  /* 0x0000000000ff7886 */ /* 0x000fe20000020100 */
[----:B------:R-:W-:Y:S01]  /*1ec0*/  @UP0 UIADD3 UR5, UPT, UPT, UR16, 0xc000, URZ ;  /* 0x0000c00010050890 */ /* 0x000fe2000fffe0ff */
[----:B------:R-:W-:Y:S01]  /*1ed0*/  VOTEU.ANY UP0, P1 ;  /* 0x0000000000ff7886 */ /* 0x000fe20000800100 */
[----:B------:R-:W-:Y:S02]  /*1ee0*/  BAR.SYNC.DEFER_BLOCKING 0x0 ;  /* 0x0000000000007b1d */ /* 0x000fe40000010000 */
[----:B------:R-:W-:Y:S01]  /*1ef0*/  @UP1 UIADD3 UR29, UPT, UPT, UR16, 0xc000, URZ ;  /* 0x0000c000101d1890 */ /* 0x000fe2000fffe0ff */
[----:B--2---:R-:W-:-:S03]  /*1f00*/  IMAD.U32 R3, R2, -0x80000000, RZ ;  /* 0x8000000002037824 */ /* 0x004fc600078e00ff */
[----:B------:R-:W-:Y:S01]  /*1f10*/  VOTEU.ANY UP1, P0 ;  /* 0x0000000000ff7886 */ /* 0x000fe20000020100 */
[----:B------:R2:W-:Y:S01]  /*1f20*/  @UP0 UTMALDG.2D [UR4], [UR20] ;  /* 0x00000004140005b4 */ /* 0x0005e20008008000 */
[----:B------:R-:W-:Y:S01]  /*1f30*/  UISETP.NE.U32.AND UP0, UPT, UR12, URZ, UPT ;  /* 0x000000ff0c00728c */ /* 0x000fe2000bf05070 */
[----:B------:R4:W-:Y:S06]  /*1f40*/  MEMBAR.ALL.CTA ;  /* 0x0000000000007992 */ /* 0x0009ec0000008000 */
[----:B----4-:R-:W4:Y:S02]  /*1f50*/  FENCE.VIEW.ASYNC.S ;  /* 0x00000000000073c6 */ /* 0x010f240000000000 */
[----:B----4-:R-:W-:Y:S06]  /*1f60*/  BAR.SYNC.DEFER_BLOCKING 0x0 ;  /* 0x0000000000007b1d */ /* 0x010fec0000010000 */
[----:B------:R2:W-:Y:S02]  /*1f70*/  @UP1 UTMALDG.2D [UR28], [UR22] ;  /* 0x0000001c160015b4 */ /* 0x0005e40008008000 */
[----:B------:R-:W-:Y:S06]  /*1f80*/  BAR.SYNC.DEFER_BLOCKING 0x0 ;  /* 0x0000000000007b1d */ /* 0x000fec0000010000 */
[----:B------:R-:W4:Y:S02]  /*1f90*/  SYNCS.PHASECHK.TRANS64.TRYWAIT P0, [UR16+0xc000], R3 ;  /* 0x00c00003ff0075a7 */ /* 0x000f240008001110 */
[----:B--2-4-:R-:W-:Y:S05]  /*1fa0*/  @!P0 BRA `(.L_x_63) ;  /* 0x0000000c00488947 */ /* 0x014fea0003800000 */
.L_x_80:
        /* <DEDUP_REMOVED lines=10> */
[----:B------:R2:W-:Y:S01]  /*2050*/  UTCQMMA gdesc[UR4], gdesc[UR14], tmem[UR24], tmem[UR18], idesc[UR19], UPT ;  /* 0x00ff120e040075ea */ /* 0x0005e2000b800318 */
[----:B------:R-:W-:Y:S02]  /*2060*/  NOP ;  /* 0x0000000000007918 */ /* 0x000fe40000000000 */
.L_x_64:
[----:B------:R-:W-:Y:S01]  /*2070*/  ELECT P0, URZ, PT ;  /* 0x0000000000ff782f */ /* 0x000fe20003800000 */
[----:B--2---:R-:W-:-:S03]  /*2080*/  UIADD3 UR4, UPT, UPT, UR16, 0xc020, URZ ;  /* 0x0000c02010047890 */ /* 0x004fc6000fffe0ff */
[----:B------:R-:W-:Y:S01]  /*2090*/  ISETP.LT.U32.AND P0, PT, R132, 0x20, P0 ;  /* 0x000000208400780c */ /* 0x000fe20000701070 */
[----:B------:R-:W-:-:S12]  /*20a0*/  UMOV UR5, URZ ;  /* 0x000000ff00057c82 */ /* 0x000fd80008000000 */
[----:B------:R-:W-:Y:S01]  /*20b0*/  VOTEU.ANY UP0, P0 ;  /* 0x0000000000ff7886 */ /* 0x000fe20000000100 */
[----:B------:R-:W-:-:S04]  /*20c0*/  VOTEU.ANY UP1, P0 ;  /* 0x0000000000ff7886 */ /* 0x000fc80000020100 */
[----:B------:R-:W-:Y:S02]  /*20d0*/  @UP0 UMOV UR4, UR4 ;  /* 0x0000000400040c82 */ /* 0x000fe40008000000 */
[----:B------:R2:W-:Y:S01]  /*20e0*/  @UP1 UTCBAR [UR4], URZ ;  /* 0x000000ff040013e9 */ /* 0x0005e200080000ff */
[----:B------:R-:W-:Y:S06]  /*20f0*/  BAR.SYNC.DEFER_BLOCKING 0x0 ;  /* 0x0000000000007b1d */ /* 0x000fec0000010000 */
[----:B------:R-:W4:Y:S02]  /*2100*/  SYNCS.PHASECHK.TRANS64.TRYWAIT P0, [UR16+0xc020], R3 ;  /* 0x00c02003ff0075a7 */ /* 0x000f240008001110 */
[----:B--2-4-:R-:W-:Y:S05]  /*2110*/  @!P0 BRA `(.L_x_65) ;  /* 0x0000000800f88947 */ /* 0x014fea0003800000 */
.L_x_81:
[----:B------:R-:W-:Y:S02]  /*2120*/  UIADD3 UR13, UPT, UPT, UR13, 0x1, URZ ;  /* 0x000000010d0d7890 */ /* 0x000fe4000fffe0ff */
[----:B------:R-:W-:Y:S02]  /*2130*/  UIADD3 UR6, UPT, UPT, UR6, 0x20, URZ ;  /* 0x0000002006067890 */ /* 0x000fe4000fffe0ff */
[----:B------:R-:W-:-:S04]  /*2140*/  UISETP.NE.U32.AND UP0, UPT, UR13, 0x4, UPT ;  /* 0x000000040d00788c */ /* 0x000fc8000bf05070 */
[----:B------:R-:W-:Y:S02]  /*2150*/  USEL UR13, UR13, URZ, UP0 ;  /* 0x000000ff0d0d7287 */ /* 0x000fe40008000000 */
[----:B------:R-:W-:Y:S02]  /*2160*/  USEL UR4, URZ, 0x1, UP0 ;  /* 0x00000001ff047887 */ /* 0x000fe40008000000 */
[----:B-1----:R-:W-:-:S04]  /*2170*/  UISETP.GE.AND UP0, UPT, UR6, UR17, UPT ;  /* 0x000000110600728c */ /* 0x002fc8000bf06270 */
[----:B------:R-:W-:-:S05]  /*2180*/  LOP3.LUT R2, R2, UR4, RZ, 0x3c, !PT ;  /* 0x0000000402027c12 */ /* 0x000fca000f8e3cff */
[----:B------:R-:W-:Y:S05]  /*2190*/  BRA.U !UP0, `(.L_x_66) ;  /* 0xfffffffd08047547 */ /* 0x000fea000b83ffff */
.L_x_59:
[----:B--2-4-:R-:W-:Y:S06]  /*21a0*/  BAR.SYNC.DEFER_BLOCKING 0x0 ;  /* 0x0000000000007b1d */ /* 0x014fec0000010000 */
[----:B------:R-:W-:Y:S04]  /*21b0*/  BSSY.RECONVERGENT B3, `(.L_x_67) ;  /* 0x0000004000037945 */ /* 0x000fe80003800200 */
[----:B------:R-:W-:Y:S05]  /*21c0*/  @P3 BRA `(.L_x_68) ;  /* 0x0000000000083947 */ /* 0x000fea0003800000 */
[----:B------:R-:W1:Y:S02]  /*21d0*/  SYNCS.CCTL.IV [UR8+0xc000] ;  /* 0x00c00000ff0079b1 */ /* 0x000e640008000008 */
[----:B-1----:R-:W1:Y:S02]  /*21e0*/  SYNCS.CCTL.IV [UR8+0xc020] ;  /* 0x00c02000ff0079b1 */ /* 0x002e640008000008 */
.L_x_68:
[----:B------:R-:W-:Y:S05]  /*21f0*/  BSYNC.RECONVERGENT B3 ;  /* 0x0000000000037941 */ /* 0x000fea0003800200 */
.L_x_67:
[----:B-1----:R-:W-:Y:S06]  /*2200*/  BAR.SYNC.DEFER_BLOCKING 0x0 ;  /* 0x0000000000007b1d */ /* 0x002fec0000010000 */
[----:B------:R-:W-:Y:S04]  /*2210*/  BSSY.RECONVERGENT B3, `(.L_x_69) ;  /* 0x0000004000037945 */ /* 0x000fe80003800200 */
[----:B------:R-:W-:Y:S05]  /*2220*/  @P3 BRA `(.L_x_70) ;  /* 0x0000000000083947 */ /* 0x000fea0003800000 */
[----:B------:R-:W1:Y:S02]  /*2230*/  SYNCS.CCTL.IV [UR8+0xc008] ;  /* 0x00c00800ff0079b1 */ /* 0x000e640008000008 */
[----:B-1----:R-:W1:Y:S02]  /*2240*/  SYNCS.CCTL.IV [UR8+0xc028] ;  /* 0x00c02800ff0079b1 */ /* 0x002e640008000008 */
.L_x_70:
[----:B------:R-:W-:Y:S05]  /*2250*/  BSYNC.RECONVERGENT B3 ;  /* 0x0000000000037941 */ /* 0x000fea0003800200 */
.L_x_69:
[----:B-1----:R-:W-:Y:S06]  /*2260*/  BAR.SYNC.DEFER_BLOCKING 0x0 ;  /* 0x0000000000007b1d */ /* 0x002fec0000010000 */
[----:B------:R-:W-:Y:S04]  /*2270*/  BSSY.RECONVERGENT B3, `(.L_x_71) ;  /* 0x0000004000037945 */ /* 0x000fe80003800200 */
[----:B------:R-:W-:Y:S05]  /*2280*/  @P3 BRA `(.L_x_72) ;  /* 0x0000000000083947 */ /* 0x000fea0003800000 */
[----:B------:R-:W1:Y:S02]  /*2290*/  SYNCS.CCTL.IV [UR8+0xc010] ;  /* 0x00c01000ff0079b1 */ /* 0x000e640008000008 */
[----:B-1----:R-:W1:Y:S02]  /*22a0*/  SYNCS.CCTL.IV [UR8+0xc030] ;  /* 0x00c03000ff0079b1 */ /* 0x002e640008000008 */
.L_x_72:
[----:B------:R-:W-:Y:S05]  /*22b0*/  BSYNC.RECONVERGENT B3 ;  /* 0x0000000000037941 */ /* 0x000fea0003800200 */
.L_x_71:
[----:B-1----:R-:W-:Y:S06]  /*22c0*/  BAR.SYNC.DEFER_BLOCKING 0x0 ;  /* 0x0000000000007b1d */ /* 0x002fec0000010000 */
[----:B------:R-:W-:Y:S04]  /*22d0*/  BSSY.RECONVERGENT B3, `(.L_x_73) ;  /* 0x0000004000037945 */ /* 0x000fe80003800200 */
[----:B------:R-:W-:Y:S05]  /*22e0*/  @P3 BRA `(.L_x_74) ;  /* 0x0000000000083947 */ /* 0x000fea0003800000 */
[----:B------:R-:W1:Y:S02]  /*22f0*/  SYNCS.CCTL.IV [UR8+0xc018] ;  /* 0x00c01800ff0079b1 */ /* 0x000e640008000008 */
[----:B-1----:R-:W1:Y:S02]  /*2300*/  SYNCS.CCTL.IV [UR8+0xc038] ;  /* 0x00c03800ff0079b1 */ /* 0x002e640008000008 */
.L_x_74:
[----:B------:R-:W-:Y:S05]  /*2310*/  BSYNC.RECONVERGENT B3 ;  /* 0x0000000000037941 */ /* 0x000fea0003800200 */
.L_x_73:
[----:B------:R-:W-:Y:S01]  /*2320*/  USHF.L.U32 UR4, UR12, 0x15, URZ ;  /* 0x000000150c047899 */ /* 0x000fe200080006ff */
[C---:B------:R-:W-:Y:S01]  /*2330*/  IMAD.SHL.U32 R2, R0.reuse, 0x80, RZ ;  /* 0x0000008000027824 */ /* 0x040fe200078e00ff */
[----:B------:R-:W-:Y:S01]  /*2340*/  USHF.L.U32 UR5, UR12, 0x5, URZ ;  /* 0x000000050c057899 */ /* 0x000fe200080006ff */
[----:B------:R-:W-:Y:S01]  /*2350*/  IMAD.SHL.U32 R3, R0, 0x10, RZ ;  /* 0x0000001000037824 */ /* 0x000fe200078e00ff */
[----:B------:R-:W-:Y:S02]  /*2360*/  ULOP3.LUT UR4, UR4, 0x600000, URZ, 0xc0, !UPT ;  /* 0x0060000004047892 */ /* 0x000fe4000f8ec0ff */
[----:B------:R-:W-:Y:S01]  /*2370*/  ULOP3.LUT UR5, UR5, 0x80, URZ, 0xc0, !UPT ;  /* 0x0000008005057892 */ /* 0x000fe2000f8ec0ff */
[----:B------:R-:W-:Y:S02]  /*2380*/  LOP3.LUT R2, R2, 0x7f80, RZ, 0xc0, !PT ;  /* 0x00007f8002027812 */ /* 0x000fe400078ec0ff */
[----:B------:R-:W-:Y:S01]  /*2390*/  ELECT P0, URZ, PT ;  /* 0x0000000000ff782f */ /* 0x000fe20003800000 */
[----:B------:R-:W-:Y:S01]  /*23a0*/  UIADD3 UR4, UPT, UPT, UR5, UR4, UR24 ;  /* 0x0000000405047290 */ /* 0x000fe2000fffe018 */
[----:B------:R-:W-:Y:S01]  /*23b0*/  LOP3.LUT R2, R2, 0x70, R3, 0xf8, !PT ;  /* 0x0000007002027812 */ /* 0x000fe200078ef803 */
[----:B------:R-:W-:Y:S01]  /*23c0*/  ULOP3.LUT UR12, UR12, 0x1, URZ, 0xc0, !UPT ;  /* 0x000000010c0c7892 */ /* 0x000fe2000f8ec0ff */
[----:B------:R-:W-:Y:S01]  /*23d0*/  ISETP.LT.U32.AND P0, PT, R132, 0x40, P0 ;  /* 0x000000408400780c */ /* 0x000fe20000701070 */
[----:B------:R-:W-:Y:S01]  /*23e0*/  UMOV UR6, UR7 ;  /* 0x0000000700067c82 */ /* 0x000fe20008000000 */
[C---:B------:R-:W-:Y:S01]  /*23f0*/  LOP3.LUT R0, R2.reuse, 0x10, RZ, 0x3c, !PT ;  /* 0x0000001002007812 */ /* 0x040fe200078e3cff */
[----:B------:R-:W-:Y:S01]  /*2400*/  ULEA UR5, UR12, UR9, 0x7 ;  /* 0x000000090c057291 */ /* 0x000fe2000f8e38ff */
[----:B------:R-:W-:-:S02]  /*2410*/  LOP3.LUT R3, R2, 0x20, RZ, 0x3c, !PT ;  /* 0x0000002002037812 */ /* 0x000fc400078e3cff */
[----:B---3--:R-:W2:Y:S01]  /*2420*/  LDTM.x128 R4, tmem[UR4] ;  /* 0x00000004000479ee */ /* 0x008ea200083c0000 */
[----:B------:R-:W-:Y:S01]  /*2430*/  NOP ;  /* 0x0000000000007918 */ /* 0x000fe20000000000 */
[----:B------:R-:W-:-:S05]  /*2440*/  ULEA UR4, UR12, UR8, 0xe ;  /* 0x000000080c047291 */ /* 0x000fca000f8e70ff */
[----:B--2---:R-:W-:Y:S01]  /*2450*/  VOTEU.ANY UP1, P0 ;  /* 0x0000000000ff7886 */ /* 0x004fe20000020100 */
[----:B------:R-:W-:Y:S01]  /*2460*/  VOTEU.ANY UP0, P0 ;  /* 0x0000000000ff7886 */ /* 0x000fe20000000100 */
[----:B------:R-:W-:Y:S02]  /*2470*/  F2FP.SATFINITE.E4M3.F32.PACK_AB_MERGE_C R6, R7, R6, RZ ;  /* 0x000000060706723e */ /* 0x000fe400048070ff */
[----:B------:R-:W-:Y:S02]  /*2480*/  F2FP.SATFINITE.E4M3.F32.PACK_AB_MERGE_C R10, R11, R10, RZ ;  /* 0x0000000a0b0a723e */ /* 0x000fe400048070ff */
[----:B------:R-:W-:Y:S02]  /*2490*/  F2FP.SATFINITE.E4M3.F32.PACK_AB_MERGE_C R14, R15, R14, RZ ;  /* 0x0000000e0f0e723e */ /* 0x000fe400048070ff */
[----:B------:R-:W-:Y:S02]  /*24a0*/  F2FP.SATFINITE.E4M3.F32.PACK_AB_MERGE_C R7, R19, R18, RZ ;  /* 0x000000121307723e */ /* 0x000fe400048070ff */
[----:B------:R-:W-:-:S02]  /*24b0*/  F2FP.SATFINITE.E4M3.F32.PACK_AB_MERGE_C R22, R23, R22, RZ ;  /* 0x000000161716723e */ /* 0x000fc400048070ff */
[----:B------:R-:W-:Y:S02]  /*24c0*/  F2FP.SATFINITE.E4M3.F32.PACK_AB_MERGE_C R26, R27, R26, RZ ;  /* 0x0000001a1b1a723e */ /* 0x000fe400048070ff */
        /* <DEDUP_REMOVED lines=11> */
[----:B------:R-:W-:Y:S02]  /*2580*/  F2FP.SATFINITE.E4M3.F32.PACK_AB_MERGE_C R4, R5, R4, R6 ;  /* 0x000000040504723e */ /* 0x000fe40004807006 */
[----:B------:R-:W-:Y:S02]  /*2590*/  F2FP.SATFINITE.E4M3.F32.PACK_AB_MERGE_C R74, R75, R74, RZ ;  /* 0x0000004a4b4a723e */ /* 0x000fe400048070ff */
[----:B------:R-:W-:Y:S02]  /*25a0*/  F2FP.SATFINITE.E4M3.F32.PACK_AB_MERGE_C R78, R79, R78, RZ ;  /* 0x0000004e4f4e723e */ /* 0x000fe400048070ff */
[----:B------:R-:W-:Y:S02]  /*25b0*/  F2FP.SATFINITE.E4M3.F32.PACK_AB_MERGE_C R82, R83, R82, RZ ;  /* 0x000000525352723e */ /* 0x000fe400048070ff */
[----:B------:R-:W-:Y:S02]  /*25c0*/  F2FP.SATFINITE.E4M3.F32.PACK_AB_MERGE_C R86, R87, R86, RZ ;  /* 0x000000565756723e */ /* 0x000fe400048070ff */
[----:B------:R-:W-:-:S02]  /*25d0*/  F2FP.SATFINITE.E4M3.F32.PACK_AB_MERGE_C R5, R9, R8, R10 ;  /* 0x000000080905723e */ /* 0x000fc4000480700a */
[----:B------:R-:W-:Y:S02]  /*25e0*/  F2FP.SATFINITE.E4M3.F32.PACK_AB_MERGE_C R6, R13, R12, R14 ;  /* 0x0000000c0d06723e */ /* 0x000fe4000480700e */
[----:B------:R-:W-:Y:S02]  /*25f0*/  F2FP.SATFINITE.E4M3.F32.PACK_AB_MERGE_C R7, R17, R16, R7 ;  /* 0x000000101107723e */ /* 0x000fe40004807007 */
[----:B------:R-:W-:Y:S02]  /*2600*/  F2FP.SATFINITE.E4M3.F32.PACK_AB_MERGE_C R20, R21, R20, R22 ;  /* 0x000000141514723e */ /* 0x000fe40004807016 */
[----:B------:R-:W-:Y:S01]  /*2610*/  F2FP.SATFINITE.E4M3.F32.PACK_AB_MERGE_C R90, R91, R90, RZ ;  /* 0x0000005a5b5a723e */ /* 0x000fe200048070ff */
[----:B-1----:R1:W-:Y:S01]  /*2620*/  STS.128 [R2+UR8], R4 ;  /* 0x0000000402007988 */ /* 0x0023e20008000c08 */
[----:B------:R-:W-:Y:S02]  /*2630*/  F2FP.SATFINITE.E4M3.F32.PACK_AB_MERGE_C R94, R95, R94, RZ ;  /* 0x0000005e5f5e723e */ /* 0x000fe400048070ff */
[----:B------:R-:W-:-:S02]  /*2640*/  F2FP.SATFINITE.E4M3.F32.PACK_AB_MERGE_C R98, R99, R98, RZ ;  /* 0x000000626362723e */ /* 0x000fc400048070ff */
[----:B------:R-:W-:Y:S02]  /*2650*/  F2FP.SATFINITE.E4M3.F32.PACK_AB_MERGE_C R102, R103, R102, RZ ;  /* 0x000000666766723e */ /* 0x000fe400048070ff */
[----:B------:R-:W-:Y:S02]  /*2660*/  F2FP.SATFINITE.E4M3.F32.PACK_AB_MERGE_C R21, R25, R24, R26 ;  /* 0x000000181915723e */ /* 0x000fe4000480701a */
[----:B------:R-:W-:Y:S02]  /*2670*/  F2FP.SATFINITE.E4M3.F32.PACK_AB_MERGE_C R22, R29, R28, R30 ;  /* 0x0000001c1d16723e */ /* 0x000fe4000480701e */
[----:B------:R-:W-:Y:S02]  /*2680*/  F2FP.SATFINITE.E4M3.F32.PACK_AB_MERGE_C R23, R33, R32, R23 ;  /* 0x000000202117723e */ /* 0x000fe40004807017 */
[----:B------:R-:W-:Y:S02]  /*2690*/  F2FP.SATFINITE.E4M3.F32.PACK_AB_MERGE_C R36, R37, R36, R38 ;  /* 0x000000242524723e */ /* 0x000fe40004807026 */
[----:B------:R-:W-:Y:S01]  /*26a0*/  F2FP.SATFINITE.E4M3.F32.PACK_AB_MERGE_C R106, R107, R106, RZ ;  /* 0x0000006a6b6a723e */ /* 0x000fe200048070ff */
[----:B------:R1:W-:Y:S01]  /*26b0*/  STS.128 [R0+UR8], R20 ;  /* 0x0000001400007988 */ /* 0x0003e20008000c08 */
[----:B------:R-:W-:-:S02]  /*26c0*/  F2FP.SATFINITE.E4M3.F32.PACK_AB_MERGE_C R110, R111, R110, RZ ;  /* 0x0000006e6f6e723e */ /* 0x000fc400048070ff */
[----:B------:R-:W-:Y:S02]  /*26d0*/  F2FP.SATFINITE.E4M3.F32.PACK_AB_MERGE_C R114, R115, R114, RZ ;  /* 0x000000727372723e */ /* 0x000fe400048070ff */
[----:B------:R-:W-:Y:S02]  /*26e0*/  F2FP.SATFINITE.E4M3.F32.PACK_AB_MERGE_C R118, R119, R118, RZ ;  /* 0x000000767776723e */ /* 0x000fe400048070ff */
[----:B------:R-:W-:Y:S02]  /*26f0*/  F2FP.SATFINITE.E4M3.F32.PACK_AB_MERGE_C R37, R41, R40, R42 ;  /* 0x000000282925723e */ /* 0x000fe4000480702a */
[----:B------:R-:W-:Y:S02]  /*2700*/  F2FP.SATFINITE.E4M3.F32.PACK_AB_MERGE_C R38, R45, R44, R46 ;  /* 0x0000002c2d26723e */ /* 0x000fe4000480702e */
[----:B------:R-:W-:Y:S02]  /*2710*/  F2FP.SATFINITE.E4M3.F32.PACK_AB_MERGE_C R39, R49, R48, R50 ;  /* 0x000000303127723e */ /* 0x000fe40004807032 */
[----:B------:R-:W-:-:S02]  /*2720*/  F2FP.SATFINITE.E4M3.F32.PACK_AB_MERGE_C R52, R53, R52, R54 ;  /* 0x000000343534723e */ /* 0x000fc40004807036 */
[----:B------:R-:W-:Y:S01]  /*2730*/  F2FP.SATFINITE.E4M3.F32.PACK_AB_MERGE_C R122, R123, R122, RZ ;  /* 0x0000007a7b7a723e */ /* 0x000fe200048070ff */
[----:B------:R1:W-:Y:S01]  /*2740*/  STS.128 [R3+UR8], R36 ;  /* 0x0000002403007988 */ /* 0x0003e20008000c08 */
[----:B------:R-:W-:Y:S02]  /*2750*/  F2FP.SATFINITE.E4M3.F32.PACK_AB_MERGE_C R126, R127, R126, RZ ;  /* 0x0000007e7f7e723e */ /* 0x000fe400048070ff */
[----:B------:R-:W-:Y:S02]  /*2760*/  F2FP.SATFINITE.E4M3.F32.PACK_AB_MERGE_C R130, R131, R130, RZ ;  /* 0x000000828382723e */ /* 0x000fe400048070ff */
[----:B------:R-:W-:Y:S02]  /*2770*/  F2FP.SATFINITE.E4M3.F32.PACK_AB_MERGE_C R53, R57, R56, R58 ;  /* 0x000000383935723e */ /* 0x000fe4000480703a */
[----:B------:R-:W-:Y:S02]  /*2780*/  F2FP.SATFINITE.E4M3.F32.PACK_AB_MERGE_C R54, R61, R60, R62 ;  /* 0x0000003c3d36723e */ /* 0x000fe4000480703e */
[----:B------:R-:W-:-:S02]  /*2790*/  F2FP.SATFINITE.E4M3.F32.PACK_AB_MERGE_C R55, R65, R64, R66 ;  /* 0x000000404137723e */ /* 0x000fc40004807042 */
[----:B------:R-:W-:Y:S02]  /*27a0*/  F2FP.SATFINITE.E4M3.F32.PACK_AB_MERGE_C R68, R69, R68, R70 ;  /* 0x000000444544723e */ /* 0x000fe40004807046 */
[----:B------:R-:W-:Y:S02]  /*27b0*/  LOP3.LUT R8, R2, 0x30, RZ, 0x3c, !PT ;  /* 0x0000003002087812 */ /* 0x000fe400078e3cff */
[----:B------:R-:W-:Y:S02]  /*27c0*/  F2FP.SATFINITE.E4M3.F32.PACK_AB_MERGE_C R69, R73, R72, R74 ;  /* 0x000000484945723e */ /* 0x000fe4000480704a */
[----:B------:R-:W-:Y:S01]  /*27d0*/  F2FP.SATFINITE.E4M3.F32.PACK_AB_MERGE_C R70, R77, R76, R78 ;  /* 0x0000004c4d46723e */ /* 0x000fe2000480704e */
[----:B------:R1:W-:Y:S01]  /*27e0*/  STS.128 [R8+UR8], R52 ;  /* 0x0000003408007988 */ /* 0x0003e20008000c08 */
[----:B------:R-:W-:Y:S02]  /*27f0*/  F2FP.SATFINITE.E4M3.F32.PACK_AB_MERGE_C R71, R81, R80, R82 ;  /* 0x000000505147723e */ /* 0x000fe40004807052 */
[----:B------:R-:W-:-:S02]  /*2800*/  F2FP.SATFINITE.E4M3.F32.PACK_AB_MERGE_C R84, R85, R84, R86 ;  /* 0x000000545554723e */ /* 0x000fc40004807056 */
[C---:B------:R-:W-:Y:S02]  /*2810*/  LOP3.LUT R9, R2.reuse, 0x40, RZ, 0x3c, !PT ;  /* 0x0000004002097812 */ /* 0x040fe400078e3cff */
[----:B------:R-:W-:Y:S02]  /*2820*/  F2FP.SATFINITE.E4M3.F32.PACK_AB_MERGE_C R85, R89, R88, R90 ;  /* 0x000000585955723e */ /* 0x000fe4000480705a */
[----:B------:R-:W-:Y:S01]  /*2830*/  F2FP.SATFINITE.E4M3.F32.PACK_AB_MERGE_C R86, R93, R92, R94 ;  /* 0x0000005c5d56723e */ /* 0x000fe2000480705e */
[----:B------:R1:W-:Y:S01]  /*2840*/  STS.128 [R9+UR8], R68 ;  /* 0x0000004409007988 */ /* 0x0003e20008000c08 */
[----:B------:R-:W-:Y:S02]  /*2850*/  F2FP.SATFINITE.E4M3.F32.PACK_AB_MERGE_C R87, R97, R96, R98 ;  /* 0x000000606157723e */ /* 0x000fe40004807062 */
[----:B------:R-:W-:Y:S02]  /*2860*/  F2FP.SATFINITE.E4M3.F32.PACK_AB_MERGE_C R100, R101, R100, R102 ;  /* 0x000000646564723e */ /* 0x000fe40004807066 */
[----:B------:R-:W-:-:S02]  /*2870*/  LOP3.LUT R10, R2, 0x50, RZ, 0x3c, !PT ;  /* 0x00000050020a7812 */ /* 0x000fc400078e3cff */
[----:B------:R-:W-:Y:S02]  /*2880*/  F2FP.SATFINITE.E4M3.F32.PACK_AB_MERGE_C R101, R105, R104, R106 ;  /* 0x000000686965723e */ /* 0x000fe4000480706a */
[----:B------:R-:W-:Y:S01]  /*2890*/  F2FP.SATFINITE.E4M3.F32.PACK_AB_MERGE_C R102, R109, R108, R110 ;  /* 0x0000006c6d66723e */ /* 0x000fe2000480706e */
[----:B------:R1:W-:Y:S01]  /*28a0*/  STS.128 [R10+UR8], R84 ;  /* 0x000000540a007988 */ /* 0x0003e20008000c08 */
[----:B------:R-:W-:Y:S02]  /*28b0*/  F2FP.SATFINITE.E4M3.F32.PACK_AB_MERGE_C R103, R113, R112, R114 ;  /* 0x000000707167723e */ /* 0x000fe40004807072 */
[----:B------:R-:W-:Y:S02]  /*28c0*/  F2FP.SATFINITE.E4M3.F32.PACK_AB_MERGE_C R116, R117, R116, R118 ;  /* 0x000000747574723e */ /* 0x000fe40004807076 */
[----:B------:R-:W-:Y:S02]  /*28d0*/  LOP3.LUT R11, R2, 0x60, RZ, 0x3c, !PT ;  /* 0x00000060020b7812 */ /* 0x000fe400078e3cff */
[----:B------:R-:W-:-:S02]  /*28e0*/  F2FP.SATFINITE.E4M3.F32.PACK_AB_MERGE_C R117, R121, R120, R122 ;  /* 0x000000787975723e */ /* 0x000fc4000480707a */
[----:B------:R-:W-:Y:S01]  /*28f0*/  F2FP.SATFINITE.E4M3.F32.PACK_AB_MERGE_C R118, R125, R124, R126 ;  /* 0x0000007c7d76723e */ /* 0x000fe2000480707e */
[----:B------:R1:W-:Y:S01]  /*2900*/  STS.128 [R11+UR8], R100 ;  /* 0x000000640b007988 */ /* 0x0003e20008000c08 */
[----:B------:R-:W-:Y:S02]  /*2910*/  F2FP.SATFINITE.E4M3.F32.PACK_AB_MERGE_C R119, R129, R128, R130 ;  /* 0x000000808177723e */ /* 0x000fe40004807082 */
[----:B------:R-:W-:-:S05]  /*2920*/  LOP3.LUT R12, R2, 0x70, RZ, 0x3c, !PT ;  /* 0x00000070020c7812 */ /* 0x000fca00078e3cff */
[----:B------:R1:W-:Y:S01]  /*2930*/  STS.128 [R12+UR8], R116 ;  /* 0x000000740c007988 */ /* 0x0003e20008000c08 */
[----:B------:R2:W-:Y:S06]  /*2940*/  MEMBAR.ALL.CTA ;  /* 0x0000000000007992 */ /* 0x0005ec0000008000 */
[----:B--2---:R-:W2:Y:S02]  /*2950*/  FENCE.VIEW.ASYNC.S ;  /* 0x00000000000073c6 */ /* 0x004ea40000000000 */
[----:B--2---:R-:W-:Y:S06]  /*2960*/  BAR.SYNC.DEFER_BLOCKING 0x0 ;  /* 0x0000000000007b1d */ /* 0x004fec0000010000 */
[----:B------:R1:W-:Y:S01]  /*2970*/  @UP1 UTMASTG.2D [UR4], [UR10] ;  /* 0x000000040a0013b5 */ /* 0x0003e20008008000 */
[----:B------:R0:W-:Y:S01]  /*2980*/  UTMACMDFLUSH ;  /* 0x00000000000079b7 */ /* 0x0001e20000000000 */
[----:B------:R-:W-:-:S04]  /*2990*/  DEPBAR.LE SB0, 0x0 ;  /* 0x000080000000791a */ /* 0x000fc80000000000 */
[----:B------:R-:W-:Y:S08]  /*29a0*/  BAR.SYNC.DEFER_BLOCKING 0x0 ;  /* 0x0000000000007b1d */ /* 0x000ff00000010000 */
[----:B------:R-:W-:Y:S06]  /*29b0*/  BAR.SYNC.DEFER_BLOCKING 0x0 ;  /* 0x0000000000007b1d */ /* 0x000fec0000010000 */
[----:B-1----:R-:W-:Y:S05]  /*29c0*/  @P2 BRA `(.L_x_75) ;  /* 0x0000000000a02947 */ /* 0x002fea0003800000 */
[----:B------:R-:W1:Y:S01]  /*29d0*/  S2UR UR5, SR_CgaCtaId ;  /* 0x00000000000579c3 */ /* 0x000e620000008800 */
[----:B------:R-:W-:Y:S01]  /*29e0*/  NOP ;  /* 0x0000000000007918 */ /* 0x000fe20000000000 */
[----:B------:R-:W-:Y:S01]  /*29f0*/  UMOV UR4, 0x50 ;  /* 0x0000005000047882 */ /* 0x000fe20000000000 */
[----:B------:R-:W-:Y:S02]  /*2a00*/  IMAD.U32 R0, RZ, RZ, UR24 ;  /* 0x00000018ff007e24 */ /* 0x000fe4000f8e00ff */
[----:B------:R-:W-:Y:S02]  /*2a10*/  IMAD.MOV.U32 R3, RZ, RZ, 0xff ;  /* 0x000000ffff037424 */ /* 0x000fe400078e00ff */
[----:B------:R-:W-:Y:S01]  /*2a20*/  IMAD.MOV.U32 R7, RZ, RZ, 0x1 ;  /* 0x00000001ff077424 */ /* 0x000fe200078e00ff */
[----:B------:R-:W-:-:S04]  /*2a30*/  LOP3.LUT R0, R0, 0xffff, RZ, 0xc0, !PT ;  /* 0x0000ffff00007812 */ /* 0x000fc800078ec0ff */
[----:B------:R-:W-:-:S05]  /*2a40*/  SHF.R.U32.HI R0, RZ, 0x5, R0 ;  /* 0x00000005ff007819 */ /* 0x000fca0000011600 */
[----:B------:R-:W-:Y:S01]  /*2a50*/  VIADD R2, R0, 0x10 ;  /* 0x0000001000027836 */ /* 0x000fe20000000000 */
[----:B------:R-:W-:Y:S01]  /*2a60*/  SHF.L.U32 R0, R3, R0, RZ ;  /* 0x0000000003007219 */ /* 0x000fe200000006ff */
[----:B-1----:R-:W-:-:S03]  /*2a70*/  ULEA UR6, UR5, UR4, 0x18 ;  /* 0x0000000405067291 */ /* 0x002fc6000f8ec0ff */
[----:B------:R-:W-:-:S04]  /*2a80*/  SHF.L.U32 R3, R7, R2, RZ ;  /* 0x0000000207037219 */ /* 0x000fc800000006ff */
[----:B------:R-:W-:Y:S02]  /*2a90*/  LOP3.LUT R0, R3, R0, RZ, 0xfc, !PT ;  /* 0x0000000003007212 */ /* 0x000fe400078efcff */
[----:B------:R-:W1:Y:S02]  /*2aa0*/  LDS R5, [UR6] ;  /* 0x00000006ff057984 */ /* 0x000e640008000800 */
[C---:B------:R-:W-:Y:S02]  /*2ab0*/  LOP3.LUT R2, R0.reuse, 0xffff, RZ, 0xc0, !PT ;  /* 0x0000ffff00027812 */ /* 0x040fe400078ec0ff */
[----:B-1----:R-:W-:-:S04]  /*2ac0*/  LOP3.LUT R3, R0, 0xffff, R5, 0x80, !PT ;  /* 0x0000ffff00037812 */ /* 0x002fc800078e8005 */
[----:B------:R-:W-:-:S13]  /*2ad0*/  ISETP.NE.AND P0, PT, R3, R2, PT ;  /* 0x000000020300720c */ /* 0x000fda0003f05270 */
[----:B------:R-:W-:Y:S05]  /*2ae0*/  @P0 BRA `(.L_x_76) ;  /* 0x0000000000500947 */ /* 0x000fea0003800000 */
[----:B------:R-:W-:Y:S02]  /*2af0*/  SHF.R.U32.HI R5, RZ, 0x10, R5 ;  /* 0x00000010ff057819 */ /* 0x000fe40000011605 */
[----:B------:R-:W-:-:S04]  /*2b00*/  SHF.R.U32.HI R2, RZ, 0x10, R0 ;  /* 0x00000010ff027819 */ /* 0x000fc80000011600 */
[----:B------:R-:W-:-:S04]  /*2b10*/  LOP3.LUT R5, R5, R2, RZ, 0xc0, !PT ;  /* 0x0000000205057212 */ /* 0x000fc800078ec0ff */
[----:B------:R-:W-:-:S13]  /*2b20*/  ISETP.NE.AND P0, PT, R5, R2, PT ;  /* 0x000000020500720c */ /* 0x000fda0003f05270 */
[----:B------:R-:W-:Y:S05]  /*2b30*/  @P0 BRA `(.L_x_77) ;  /* 0x0000000000300947 */ /* 0x000fea0003800000 */
[----:B------:R-:W-:Y:S01]  /*2b40*/  R2UR UR4, R0 ;  /* 0x00000000000472ca */ /* 0x000fe200000e0000 */
[----:B------:R-:W-:Y:S01]  /*2b50*/  VOTEU.ANY UR5, UPT, PT ;  /* 0x0000000000057886 */ /* 0x000fe200038e0100 */
[----:B------:R-:W1:Y:S01]  /*2b60*/  S2R R0, SR_LANEID ;  /* 0x0000000000007919 */ /* 0x000e620000000000 */
[----:B------:R-:W-:-:S10]  /*2b70*/  UFLO.U32 UR5, UR5 ;  /* 0x00000005000572bd */ /* 0x000fd400080e0000 */
[----:B------:R-:W-:-:S06]  /*2b80*/  ULOP3.LUT UR4, URZ, UR4, URZ, 0x33, !UPT ;  /* 0x00000004ff047292 */ /* 0x000fcc000f8e33ff */
[----:B------:R-:W-:-:S04]  /*2b90*/  IMAD.U32 R2, RZ, RZ, UR4 ;  /* 0x00000004ff027e24 */ /* 0x000fc8000f8e00ff */
[----:B------:R-:W2:Y:S02]  /*2ba0*/  REDUX UR7, R2 ;  /* 0x00000000020773c4 */ /* 0x000ea40000000000 */
[----:B------:R3:W-:Y:S01]  /*2bb0*/  UTCATOMSWS.AND URZ, UR4 ;  /* 0x0000000400ff79e3 */ /* 0x0007e20008000000 */
[----:B-1----:R-:W-:Y:S01]  /*2bc0*/  ISETP.EQ.U32.AND P0, PT, R0, UR5, PT ;  /* 0x0000000500007c0c */ /* 0x002fe2000bf02070 */
[----:B--2---:R-:W-:-:S12]  /*2bd0*/  IMAD.U32 R0, RZ, RZ, UR7 ;  /* 0x00000007ff007e24 */ /* 0x004fd8000f8e00ff */
[----:B------:R3:W-:Y:S01]  /*2be0*/  @P0 ATOMS.AND RZ, [UR6], R0 ;  /* 0x00000000ffff098c */ /* 0x0007e2000a800006 */
[----:B------:R-:W-:Y:S05]  /*2bf0*/  BRA `(.L_x_75) ;  /* 0x0000000000147947 */ /* 0x000fea0003800000 */
.L_x_77:
[----:B------:R-:W-:-:S07]  /*2c00*/  MOV R2, 0x2c20 ;  /* 0x00002c2000027802 */ /* 0x000fce0000000f00 */
[----:B------:R-:W-:Y:S05]  /*2c10*/  CALL.REL.NOINC `($__internal_0_$__cuda_sm10x_tcgen05_guardrail_trap_col_being_dealloced_not_returned_by_alloc) ;  /* 0x0000000000447944 */ /* 0x000fea0003c00000 */
[----:B------:R-:W-:Y:S05]  /*2c20*/  BRA `(.L_x_75) ;  /* 0x0000000000087947 */ /* 0x000fea0003800000 */
.L_x_76:
[----:B------:R-:W-:-:S07]  /*2c30*/  MOV R2, 0x2c50 ;  /* 0x00002c5000027802 */ /* 0x000fce0000000f00 */
[----:B------:R-:W-:Y:S05]  /*2c40*/  CALL.REL.NOINC `($__internal_2_$__cuda_sm10x_tcgen05_guardrail_trap_unallocated_columns_being_dealloced) ;  /* 0x0000000000507944 */ /* 0x000fea0003c00000 */
.L_x_75:
[----:B------:R-:W-:Y:S01]  /*2c50*/  NOP ;  /* 0x0000000000007918 */ /* 0x000fe20000000000 */
[----:B---3--:R-:W-:Y:S05]  /*2c60*/  EXIT ;  /* 0x000000000000794d */ /* 0x008fea0003800000 */
.L_x_60:
[----:B------:R-:W1:Y:S02]  /*2c70*/  SYNCS.PHASECHK.TRANS64.TRYWAIT P0, [UR8+0xc000], RZ ;  /* 0x00c000ffff0075a7 */ /* 0x000e640008001108 */
[----:B-1----:R-:W-:Y:S05]  /*2c80*/  @!P0 BRA `(.L_x_60) ;  /* 0xfffffffc00f88947 */ /* 0x002fea000383ffff */
[----:B------:R-:W-:Y:S05]  /*2c90*/  BRA `(.L_x_78) ;  /* 0xffffffec00d07947 */ /* 0x000fea000383ffff */
.L_x_62:
[----:B------:R-:W1:Y:S02]  /*2ca0*/  SYNCS.PHASECHK.TRANS64.TRYWAIT P1, [UR8+0xc020], RZ ;  /* 0x00c020ffff0075a7 */ /* 0x000e640008021108 */
[----:B-1----:R-:W-:Y:S05]  /*2cb0*/  @!P1 BRA `(.L_x_62) ;  /* 0xfffffffc00f89947 */ /* 0x002fea000383ffff */
[----:B------:R-:W-:Y:S05]  /*2cc0*/  BRA `(.L_x_79) ;  /* 0xfffffff000247947 */ /* 0x000fea000383ffff */
.L_x_63:
[----:B------:R-:W2:Y:S02]  /*2cd0*/  SYNCS.PHASECHK.TRANS64.TRYWAIT P0, [UR16+0xc000], R3 ;  /* 0x00c00003ff0075a7 */ /* 0x000ea40008001110 */
[----:B--2---:R-:W-:Y:S05]  /*2ce0*/  @!P0 BRA `(.L_x_63) ;  /* 0xfffffffc00f88947 */ /* 0x004fea000383ffff */
[----:B------:R-:W-:Y:S05]  /*2cf0*/  BRA `(.L_x_80) ;  /* 0xfffffff000ac7947 */ /* 0x000fea000383ffff */
.L_x_65:
[----:B------:R-:W2:Y:S02]  /*2d00*/  SYNCS.PHASECHK.TRANS64.TRYWAIT P0, [UR16+0xc020], R3 ;  /* 0x00c02003ff0075a7 */ /* 0x000ea40008001110 */
[----:B--2---:R-:W-:Y:S05]  /*2d10*/  @!P0 BRA `(.L_x_65) ;  /* 0xfffffffc00f88947 */ /* 0x004fea000383ffff */
[----:B------:R-:W-:Y:S05]  /*2d20*/  BRA `(.L_x_81) ;  /* 0xfffffff000fc7947 */ /* 0x000fea000383ffff */
        .weak           $__internal_0_$__cuda_sm10x_tcgen05_guardrail_trap_col_being_dealloced_not_returned_by_alloc
        .type           $__internal_0_$__cuda_sm10x_tcgen05_guardrail_trap_col_being_dealloced_not_returned_by_alloc,@function
        .size           $__internal_0_$__cuda_sm10x_tcgen05_guardrail_trap_col_being_dealloced_not_returned_by_alloc,($__internal_1_$__cuda_sm10x_tcgen05_guardrail_trap_phase_invalid_during_alloc - $__internal_0_$__cuda_sm10x_tcgen05_guardrail_trap_col_being_dealloced_not_returned_by_alloc)
$__internal_0_$__cuda_sm10x_tcgen05_guardrail_trap_col_being_dealloced_not_returned_by_alloc:
[----:B------:R-:W-:Y:S05]  /*2d30*/  BPT.TRAP 0x1 ;  /* 0x000000040000795c */ /* 0x000fea0000300000 */
[----:B------:R-:W-:-:S04]  /*2d40*/  IMAD.MOV.U32 R3, RZ, RZ, 0x0 ;  /* 0x00000000ff037424 */ /* 0x000fc800078e00ff */
[----:B------:R-:W-:Y:S05]  /*2d50*/  RET.REL.NODEC R2 `(gluon_tcgen05) ;  /* 0xffffffd002a87950 */ /* 0x000fea0003c3ffff */
        .weak           $__internal_1_$__cuda_sm10x_tcgen05_guardrail_trap_phase_invalid_during_alloc
        .type           $__internal_1_$__cuda_sm10x_tcgen05_guardrail_trap_phase_invalid_during_alloc,@function
        .size           $__internal_1_$__cuda_sm10x_tcgen05_guardrail_trap_phase_invalid_during_alloc,($__internal_2_$__cuda_sm10x_tcgen05_guardrail_trap_unallocated_columns_being_dealloced - $__internal_1_$__cuda_sm10x_tcgen05_guardrail_trap_phase_invalid_during_alloc)
$__internal_1_$__cuda_sm10x_tcgen05_guardrail_trap_phase_invalid_during_alloc:
[----:B------:R-:W-:Y:S05]  /*2d60*/  BPT.TRAP 0x1 ;  /* 0x000000040000795c */ /* 0x000fea0000300000 */
[----:B------:R-:W-:-:S04]  /*2d70*/  IMAD.MOV.U32 R3, RZ, RZ, 0x0 ;  /* 0x00000000ff037424 */ /* 0x000fc800078e00ff */
[----:B------:R-:W-:Y:S05]  /*2d80*/  RET.REL.NODEC R2 `(gluon_tcgen05) ;  /* 0xffffffd0029c7950 */ /* 0x000fea0003c3ffff */
        .weak           $__internal_2_$__cuda_sm10x_tcgen05_guardrail_trap_unallocated_columns_being_dealloced
        .type           $__internal_2_$__cuda_sm10x_tcgen05_guardrail_trap_unallocated_columns_being_dealloced,@function
        .size           $__internal_2_$__cuda_sm10x_tcgen05_guardrail_trap_unallocated_columns_being_dealloced,(.L_x_85 - $__internal_2_$__cuda_sm10x_tcgen05_guardrail_trap_unallocated_columns_being_dealloced)
$__internal_2_$__cuda_sm10x_tcgen05_guardrail_trap_unallocated_columns_being_dealloced:
[----:B------:R-:W-:Y:S05]  /*2d90*/  BPT.TRAP 0x1 ;  /* 0x000000040000795c */ /* 0x000fea0000300000 */
[----:B------:R-:W-:-:S04]  /*2da0*/  IMAD.MOV.U32 R3, RZ, RZ, 0x0 ;  /* 0x00000000ff037424 */ /* 0x000fc800078e00ff */
[----:B------:R-:W-:Y:S05]  /*2db0*/  RET.REL.NODEC R2 `(gluon_tcgen05) ;  /* 0xffffffd002907950 */ /* 0x000fea0003c3ffff */
.L_x_82:
[----:B------:R-:W-:-:S00]  /*2dc0*/  BRA `(.L_x_82) ;  /* 0xfffffffc00fc7947 */ /* 0x000fc0000383ffff */
[----:B------:R-:W-:-:S00]  /*2dd0*/  NOP ;  /* 0x0000000000007918 */ /* 0x000fc00000000000 */
        /* <DEDUP_REMOVED lines=10> */
.L_x_85:


//--------------------- .nv.shared.gluon_tcgen05  --------------------------
	.section	.nv.shared.gluon_tcgen05,"aw",@nobits
	.sectionflags	@""
	.align	16
	.zero		1024


//--------------------- .nv.shared.reserved.0     --------------------------
	.section	.nv.shared.reserved.0,"aw",@nobits
	.align	8
	.weak		__nv_reservedSMEM_offset_0_alias
	.size		__nv_reservedSMEM_offset_0_alias, 0, 64
	.other		__nv_reservedSMEM_offset_0_alias,@"STO_CUDA_RESERVED_SHARED STV_DEFAULT"
__nv_reservedSMEM_offset_0_alias:
	.zero		0
.nv.shared.reserved.0:
	.zero		64
	.weak		__nv_reservedSMEM_allocation_phase
	.type		__nv_reservedSMEM_allocation_phase,@object
	.size		__nv_reservedSMEM_allocation_phase,(.L_0 - __nv_reservedSMEM_allocation_phase)
__nv_reservedSMEM_allocation_phase:
	.zero		1
.L_0:
	.zero		7
	.weak		__nv_reservedSMEM_devtool_atexit_pc
	.type		__nv_reservedSMEM_devtool_atexit_pc,@object
	.size		__nv_reservedSMEM_devtool_atexit_pc,(__nv_reservedSMEM_allocation_mask - __nv_reservedSMEM_devtool_atexit_pc)
__nv_reservedSMEM_devtool_atexit_pc:
	.zero		8
	.weak		__nv_reservedSMEM_allocation_mask
	.type		__nv_reservedSMEM_allocation_mask,@object
	.size		__nv_reservedSMEM_allocation_mask,(.L_2 - __nv_reservedSMEM_allocation_mask)
__nv_reservedSMEM_allocation_mask:
	.zero		4
.L_2:


//--------------------- .nv.constant0.gluon_tcgen05 --------------------------
	.section	.nv.constant0.gluon_tcgen05,"a",@progbits
	.sectionflags	@""
	.align	4
.nv.constant0.gluon_tcgen05:
	.zero		976


//--------------------- SYMBOLS --------------------------

	.type		.nv.reservedSmem.offset0,@object
	.size		.nv.reservedSmem.offset0,0x4
	.type		.nv.reservedSmem.cap,@object
	.size		.nv.reservedSmem.cap,0x4
